//
// Generated by NVIDIA NVVM Compiler
//
// Compiler Build ID: CL-36424714
// Cuda compilation tools, release 13.0, V13.0.88
// Based on NVVM 20.0.0
//

.version 9.0
.target sm_100
.address_size 64

	// .globl	_Z4map1iPdS_S_ii
.global .align 4 .b8 precalc_xorwow_matrix[102400];
.global .align 4 .b8 precalc_xorwow_offset_matrix[102400];
.global .align 4 .b8 mrg32k3aM1[2304];
.global .align 4 .b8 mrg32k3aM2[2304];
.global .align 4 .b8 mrg32k3aM1SubSeq[2016];
.global .align 4 .b8 mrg32k3aM2SubSeq[2016];
.global .align 4 .b8 mrg32k3aM1Seq[2304];
.global .align 4 .b8 mrg32k3aM2Seq[2304];
.const .align 8 .b8 __cr_lgamma_table[72];

.visible .entry _Z4map1iPdS_S_ii(
	.param .u32 _Z4map1iPdS_S_ii_param_0,
	.param .u64 .ptr .align 1 _Z4map1iPdS_S_ii_param_1,
	.param .u64 .ptr .align 1 _Z4map1iPdS_S_ii_param_2,
	.param .u64 .ptr .align 1 _Z4map1iPdS_S_ii_param_3,
	.param .u32 _Z4map1iPdS_S_ii_param_4,
	.param .u32 _Z4map1iPdS_S_ii_param_5
)
{
	.reg .pred 	%p<29>;
	.reg .b32 	%r<154>;
	.reg .b32 	%f<9>;
	.reg .b64 	%rd<57>;
	.reg .b64 	%fd<181>;

	ld.param.u32 	%r65, [_Z4map1iPdS_S_ii_param_0];
	ld.param.u64 	%rd6, [_Z4map1iPdS_S_ii_param_1];
	ld.param.u64 	%rd7, [_Z4map1iPdS_S_ii_param_2];
	ld.param.u64 	%rd8, [_Z4map1iPdS_S_ii_param_3];
	ld.param.u32 	%r63, [_Z4map1iPdS_S_ii_param_4];
	ld.param.u32 	%r64, [_Z4map1iPdS_S_ii_param_5];
	cvta.to.global.u64 	%rd1, %rd6;
	cvta.to.global.u64 	%rd2, %rd8;
	cvta.to.global.u64 	%rd3, %rd7;
	mov.u32 	%r66, %ctaid.x;
	mov.u32 	%r67, %ntid.x;
	mov.u32 	%r68, %tid.x;
	mad.lo.s32 	%r1, %r66, %r67, %r68;
	setp.ge.s32 	%p1, %r1, %r65;
	setp.lt.s32 	%p2, %r64, 1;
	or.pred  	%p3, %p1, %p2;
	@%p3 bra 	$L__BB0_32;
	setp.lt.s32 	%p4, %r63, 1;
	mul.lo.s32 	%r2, %r63, %r1;
	@%p4 bra 	$L__BB0_18;
	add.s32 	%r3, %r63, -1;
	and.b32  	%r4, %r63, 7;
	and.b32  	%r5, %r63, 2147483640;
	and.b32  	%r6, %r63, 1;
	neg.s32 	%r7, %r5;
	shl.b32 	%r8, %r63, 3;
	shl.b32 	%r9, %r63, 1;
	mul.lo.s32 	%r10, %r63, 5;
	mul.lo.s32 	%r11, %r63, 6;
	mul.lo.s32 	%r12, %r63, 7;
	mov.b32 	%r138, 0;
$L__BB0_3:
	setp.lt.u32 	%p18, %r3, 7;
	mul.wide.u32 	%rd15, %r138, 8;
	add.s64 	%rd16, %rd3, %rd15;
	ld.global.f64 	%fd177, [%rd16];
	mov.b32 	%r150, 0;
	@%p18 bra 	$L__BB0_6;
	add.s32 	%r147, %r63, %r138;
	add.s32 	%r146, %r9, %r138;
	mad.lo.s32 	%r145, %r63, 3, %r138;
	shl.b32 	%r112, %r63, 2;
	add.s32 	%r144, %r112, %r138;
	add.s32 	%r143, %r10, %r138;
	add.s32 	%r142, %r11, %r138;
	add.s32 	%r141, %r12, %r138;
	mov.u32 	%r139, %r2;
	mov.u32 	%r140, %r138;
	mov.u32 	%r148, %r7;
$L__BB0_5:
	.pragma "nounroll";
	mul.wide.s32 	%rd17, %r139, 8;
	add.s64 	%rd18, %rd1, %rd17;
	ld.global.f64 	%fd103, [%rd18];
	mul.wide.u32 	%rd19, %r140, 8;
	add.s64 	%rd20, %rd3, %rd19;
	ld.global.f64 	%fd104, [%rd20];
	fma.rn.f64 	%fd105, %fd103, %fd104, %fd177;
	ld.global.f64 	%fd106, [%rd18+8];
	mul.wide.u32 	%rd21, %r147, 8;
	add.s64 	%rd22, %rd3, %rd21;
	ld.global.f64 	%fd107, [%rd22];
	fma.rn.f64 	%fd108, %fd106, %fd107, %fd105;
	ld.global.f64 	%fd109, [%rd18+16];
	mul.wide.u32 	%rd23, %r146, 8;
	add.s64 	%rd24, %rd3, %rd23;
	ld.global.f64 	%fd110, [%rd24];
	fma.rn.f64 	%fd111, %fd109, %fd110, %fd108;
	ld.global.f64 	%fd112, [%rd18+24];
	mul.wide.u32 	%rd25, %r145, 8;
	add.s64 	%rd26, %rd3, %rd25;
	ld.global.f64 	%fd113, [%rd26];
	fma.rn.f64 	%fd114, %fd112, %fd113, %fd111;
	ld.global.f64 	%fd115, [%rd18+32];
	mul.wide.u32 	%rd27, %r144, 8;
	add.s64 	%rd28, %rd3, %rd27;
	ld.global.f64 	%fd116, [%rd28];
	fma.rn.f64 	%fd117, %fd115, %fd116, %fd114;
	ld.global.f64 	%fd118, [%rd18+40];
	mul.wide.u32 	%rd29, %r143, 8;
	add.s64 	%rd30, %rd3, %rd29;
	ld.global.f64 	%fd119, [%rd30];
	fma.rn.f64 	%fd120, %fd118, %fd119, %fd117;
	ld.global.f64 	%fd121, [%rd18+48];
	mul.wide.u32 	%rd31, %r142, 8;
	add.s64 	%rd32, %rd3, %rd31;
	ld.global.f64 	%fd122, [%rd32];
	fma.rn.f64 	%fd123, %fd121, %fd122, %fd120;
	ld.global.f64 	%fd124, [%rd18+56];
	mul.wide.u32 	%rd33, %r141, 8;
	add.s64 	%rd34, %rd3, %rd33;
	ld.global.f64 	%fd125, [%rd34];
	fma.rn.f64 	%fd177, %fd124, %fd125, %fd123;
	add.s32 	%r148, %r148, 8;
	add.s32 	%r147, %r147, %r8;
	add.s32 	%r146, %r146, %r8;
	add.s32 	%r145, %r145, %r8;
	add.s32 	%r144, %r144, %r8;
	add.s32 	%r143, %r143, %r8;
	add.s32 	%r142, %r142, %r8;
	add.s32 	%r141, %r141, %r8;
	add.s32 	%r140, %r140, %r8;
	add.s32 	%r139, %r139, 8;
	setp.eq.s32 	%p19, %r148, 0;
	mov.u32 	%r150, %r5;
	@%p19 bra 	$L__BB0_6;
	bra.uni 	$L__BB0_5;
$L__BB0_6:
	setp.eq.s32 	%p20, %r4, 0;
	@%p20 bra 	$L__BB0_14;
	add.s32 	%r113, %r4, -1;
	setp.lt.u32 	%p21, %r113, 3;
	@%p21 bra 	$L__BB0_9;
	add.s32 	%r114, %r150, %r2;
	mul.wide.s32 	%rd35, %r114, 8;
	add.s64 	%rd36, %rd1, %rd35;
	ld.global.f64 	%fd127, [%rd36];
	mad.lo.s32 	%r115, %r150, %r63, %r138;
	mul.wide.u32 	%rd37, %r115, 8;
	add.s64 	%rd38, %rd3, %rd37;
	ld.global.f64 	%fd128, [%rd38];
	fma.rn.f64 	%fd129, %fd127, %fd128, %fd177;
	ld.global.f64 	%fd130, [%rd36+8];
	add.s32 	%r116, %r115, %r63;
	mul.wide.u32 	%rd39, %r116, 8;
	add.s64 	%rd40, %rd3, %rd39;
	ld.global.f64 	%fd131, [%rd40];
	fma.rn.f64 	%fd132, %fd130, %fd131, %fd129;
	ld.global.f64 	%fd133, [%rd36+16];
	add.s32 	%r117, %r116, %r63;
	mul.wide.u32 	%rd41, %r117, 8;
	add.s64 	%rd42, %rd3, %rd41;
	ld.global.f64 	%fd134, [%rd42];
	fma.rn.f64 	%fd135, %fd133, %fd134, %fd132;
	ld.global.f64 	%fd136, [%rd36+24];
	add.s32 	%r118, %r117, %r63;
	mul.wide.u32 	%rd43, %r118, 8;
	add.s64 	%rd44, %rd3, %rd43;
	ld.global.f64 	%fd137, [%rd44];
	fma.rn.f64 	%fd177, %fd136, %fd137, %fd135;
	add.s32 	%r150, %r150, 4;
$L__BB0_9:
	and.b32  	%r119, %r63, 3;
	setp.eq.s32 	%p22, %r119, 0;
	@%p22 bra 	$L__BB0_14;
	setp.eq.s32 	%p23, %r119, 1;
	@%p23 bra 	$L__BB0_12;
	add.s32 	%r120, %r150, %r2;
	mul.wide.s32 	%rd45, %r120, 8;
	add.s64 	%rd46, %rd1, %rd45;
	ld.global.f64 	%fd139, [%rd46];
	mad.lo.s32 	%r121, %r150, %r63, %r138;
	mul.wide.u32 	%rd47, %r121, 8;
	add.s64 	%rd48, %rd3, %rd47;
	ld.global.f64 	%fd140, [%rd48];
	fma.rn.f64 	%fd141, %fd139, %fd140, %fd177;
	ld.global.f64 	%fd142, [%rd46+8];
	add.s32 	%r122, %r121, %r63;
	mul.wide.u32 	%rd49, %r122, 8;
	add.s64 	%rd50, %rd3, %rd49;
	ld.global.f64 	%fd143, [%rd50];
	fma.rn.f64 	%fd177, %fd142, %fd143, %fd141;
	add.s32 	%r150, %r150, 2;
$L__BB0_12:
	setp.eq.s32 	%p24, %r6, 0;
	@%p24 bra 	$L__BB0_14;
	add.s32 	%r123, %r150, %r2;
	mul.wide.s32 	%rd51, %r123, 8;
	add.s64 	%rd52, %rd1, %rd51;
	ld.global.f64 	%fd144, [%rd52];
	mad.lo.s32 	%r124, %r150, %r63, %r138;
	mul.wide.u32 	%rd53, %r124, 8;
	add.s64 	%rd54, %rd3, %rd53;
	ld.global.f64 	%fd145, [%rd54];
	fma.rn.f64 	%fd177, %fd144, %fd145, %fd177;
$L__BB0_14:
	neg.f64 	%fd146, %fd177;
	fma.rn.f64 	%fd147, %fd177, 0dBFF71547652B82FE, 0d4338000000000000;
	{
	.reg .b32 %temp; 
	mov.b64 	{%r47, %temp}, %fd147;
	}
	mov.f64 	%fd148, 0dC338000000000000;
	add.rn.f64 	%fd149, %fd147, %fd148;
	fma.rn.f64 	%fd150, %fd149, 0dBFE62E42FEFA39EF, %fd146;
	fma.rn.f64 	%fd151, %fd149, 0dBC7ABC9E3B39803F, %fd150;
	fma.rn.f64 	%fd152, %fd151, 0d3E5ADE1569CE2BDF, 0d3E928AF3FCA213EA;
	fma.rn.f64 	%fd153, %fd152, %fd151, 0d3EC71DEE62401315;
	fma.rn.f64 	%fd154, %fd153, %fd151, 0d3EFA01997C89EB71;
	fma.rn.f64 	%fd155, %fd154, %fd151, 0d3F2A01A014761F65;
	fma.rn.f64 	%fd156, %fd155, %fd151, 0d3F56C16C1852B7AF;
	fma.rn.f64 	%fd157, %fd156, %fd151, 0d3F81111111122322;
	fma.rn.f64 	%fd158, %fd157, %fd151, 0d3FA55555555502A1;
	fma.rn.f64 	%fd159, %fd158, %fd151, 0d3FC5555555555511;
	fma.rn.f64 	%fd160, %fd159, %fd151, 0d3FE000000000000B;
	fma.rn.f64 	%fd161, %fd160, %fd151, 0d3FF0000000000000;
	fma.rn.f64 	%fd162, %fd161, %fd151, 0d3FF0000000000000;
	{
	.reg .b32 %temp; 
	mov.b64 	{%r48, %temp}, %fd162;
	}
	{
	.reg .b32 %temp; 
	mov.b64 	{%temp, %r49}, %fd162;
	}
	shl.b32 	%r125, %r47, 20;
	add.s32 	%r126, %r125, %r49;
	mov.b64 	%fd170, {%r48, %r126};
	{
	.reg .b32 %temp; 
	mov.b64 	{%temp, %r127}, %fd146;
	}
	mov.b32 	%f8, %r127;
	abs.f32 	%f1, %f8;
	setp.lt.f32 	%p25, %f1, 0f4086232B;
	@%p25 bra 	$L__BB0_17;
	setp.gt.f64 	%p26, %fd177, 0d0000000000000000;
	mov.f64 	%fd163, 0d7FF0000000000000;
	sub.f64 	%fd164, %fd163, %fd177;
	selp.f64 	%fd170, 0d0000000000000000, %fd164, %p26;
	setp.geu.f32 	%p27, %f1, 0f40874800;
	@%p27 bra 	$L__BB0_17;
	shr.u32 	%r128, %r47, 31;
	add.s32 	%r129, %r47, %r128;
	shr.s32 	%r130, %r129, 1;
	shl.b32 	%r131, %r130, 20;
	add.s32 	%r132, %r49, %r131;
	mov.b64 	%fd165, {%r48, %r132};
	sub.s32 	%r133, %r47, %r130;
	shl.b32 	%r134, %r133, 20;
	add.s32 	%r135, %r134, 1072693248;
	mov.b32 	%r136, 0;
	mov.b64 	%fd166, {%r136, %r135};
	mul.f64 	%fd170, %fd166, %fd165;
$L__BB0_17:
	add.f64 	%fd167, %fd170, 0d3FF0000000000000;
	rcp.rn.f64 	%fd168, %fd167;
	add.s32 	%r137, %r138, %r2;
	mul.wide.s32 	%rd55, %r137, 8;
	add.s64 	%rd56, %rd2, %rd55;
	st.global.f64 	[%rd56], %fd168;
	add.s32 	%r138, %r138, 1;
	setp.eq.s32 	%p28, %r138, %r64;
	@%p28 bra 	$L__BB0_32;
	bra.uni 	$L__BB0_3;
$L__BB0_18:
	setp.eq.s32 	%p5, %r64, 1;
	mov.b32 	%r153, 0;
	@%p5 bra 	$L__BB0_27;
	and.b32  	%r153, %r64, 2147483646;
	mov.b32 	%r152, 0;
$L__BB0_20:
	mul.wide.u32 	%rd9, %r152, 8;
	add.s64 	%rd4, %rd3, %rd9;
	ld.global.f64 	%fd18, [%rd4];
	neg.f64 	%fd33, %fd18;
	fma.rn.f64 	%fd34, %fd18, 0dBFF71547652B82FE, 0d4338000000000000;
	{
	.reg .b32 %temp; 
	mov.b64 	{%r52, %temp}, %fd34;
	}
	mov.f64 	%fd35, 0dC338000000000000;
	add.rn.f64 	%fd36, %fd34, %fd35;
	fma.rn.f64 	%fd37, %fd36, 0dBFE62E42FEFA39EF, %fd33;
	fma.rn.f64 	%fd38, %fd36, 0dBC7ABC9E3B39803F, %fd37;
	fma.rn.f64 	%fd39, %fd38, 0d3E5ADE1569CE2BDF, 0d3E928AF3FCA213EA;
	fma.rn.f64 	%fd40, %fd39, %fd38, 0d3EC71DEE62401315;
	fma.rn.f64 	%fd41, %fd40, %fd38, 0d3EFA01997C89EB71;
	fma.rn.f64 	%fd42, %fd41, %fd38, 0d3F2A01A014761F65;
	fma.rn.f64 	%fd43, %fd42, %fd38, 0d3F56C16C1852B7AF;
	fma.rn.f64 	%fd44, %fd43, %fd38, 0d3F81111111122322;
	fma.rn.f64 	%fd45, %fd44, %fd38, 0d3FA55555555502A1;
	fma.rn.f64 	%fd46, %fd45, %fd38, 0d3FC5555555555511;
	fma.rn.f64 	%fd47, %fd46, %fd38, 0d3FE000000000000B;
	fma.rn.f64 	%fd48, %fd47, %fd38, 0d3FF0000000000000;
	fma.rn.f64 	%fd49, %fd48, %fd38, 0d3FF0000000000000;
	{
	.reg .b32 %temp; 
	mov.b64 	{%r53, %temp}, %fd49;
	}
	{
	.reg .b32 %temp; 
	mov.b64 	{%temp, %r54}, %fd49;
	}
	shl.b32 	%r71, %r52, 20;
	add.s32 	%r72, %r71, %r54;
	mov.b64 	%fd178, {%r53, %r72};
	{
	.reg .b32 %temp; 
	mov.b64 	{%temp, %r73}, %fd33;
	}
	mov.b32 	%f5, %r73;
	abs.f32 	%f2, %f5;
	setp.lt.f32 	%p6, %f2, 0f4086232B;
	@%p6 bra 	$L__BB0_23;
	setp.gt.f64 	%p7, %fd18, 0d0000000000000000;
	mov.f64 	%fd50, 0d7FF0000000000000;
	sub.f64 	%fd51, %fd50, %fd18;
	selp.f64 	%fd178, 0d0000000000000000, %fd51, %p7;
	setp.geu.f32 	%p8, %f2, 0f40874800;
	@%p8 bra 	$L__BB0_23;
	shr.u32 	%r74, %r52, 31;
	add.s32 	%r75, %r52, %r74;
	shr.s32 	%r76, %r75, 1;
	shl.b32 	%r77, %r76, 20;
	add.s32 	%r78, %r54, %r77;
	mov.b64 	%fd52, {%r53, %r78};
	sub.s32 	%r79, %r52, %r76;
	shl.b32 	%r80, %r79, 20;
	add.s32 	%r81, %r80, 1072693248;
	mov.b32 	%r82, 0;
	mov.b64 	%fd53, {%r82, %r81};
	mul.f64 	%fd178, %fd53, %fd52;
$L__BB0_23:
	add.f64 	%fd54, %fd178, 0d3FF0000000000000;
	rcp.rn.f64 	%fd55, %fd54;
	add.s32 	%r83, %r152, %r2;
	mul.wide.s32 	%rd10, %r83, 8;
	add.s64 	%rd5, %rd2, %rd10;
	st.global.f64 	[%rd5], %fd55;
	ld.global.f64 	%fd23, [%rd4+8];
	neg.f64 	%fd56, %fd23;
	fma.rn.f64 	%fd57, %fd23, 0dBFF71547652B82FE, 0d4338000000000000;
	{
	.reg .b32 %temp; 
	mov.b64 	{%r55, %temp}, %fd57;
	}
	mov.f64 	%fd58, 0dC338000000000000;
	add.rn.f64 	%fd59, %fd57, %fd58;
	fma.rn.f64 	%fd60, %fd59, 0dBFE62E42FEFA39EF, %fd56;
	fma.rn.f64 	%fd61, %fd59, 0dBC7ABC9E3B39803F, %fd60;
	fma.rn.f64 	%fd62, %fd61, 0d3E5ADE1569CE2BDF, 0d3E928AF3FCA213EA;
	fma.rn.f64 	%fd63, %fd62, %fd61, 0d3EC71DEE62401315;
	fma.rn.f64 	%fd64, %fd63, %fd61, 0d3EFA01997C89EB71;
	fma.rn.f64 	%fd65, %fd64, %fd61, 0d3F2A01A014761F65;
	fma.rn.f64 	%fd66, %fd65, %fd61, 0d3F56C16C1852B7AF;
	fma.rn.f64 	%fd67, %fd66, %fd61, 0d3F81111111122322;
	fma.rn.f64 	%fd68, %fd67, %fd61, 0d3FA55555555502A1;
	fma.rn.f64 	%fd69, %fd68, %fd61, 0d3FC5555555555511;
	fma.rn.f64 	%fd70, %fd69, %fd61, 0d3FE000000000000B;
	fma.rn.f64 	%fd71, %fd70, %fd61, 0d3FF0000000000000;
	fma.rn.f64 	%fd72, %fd71, %fd61, 0d3FF0000000000000;
	{
	.reg .b32 %temp; 
	mov.b64 	{%r56, %temp}, %fd72;
	}
	{
	.reg .b32 %temp; 
	mov.b64 	{%temp, %r57}, %fd72;
	}
	shl.b32 	%r84, %r55, 20;
	add.s32 	%r85, %r84, %r57;
	mov.b64 	%fd179, {%r56, %r85};
	{
	.reg .b32 %temp; 
	mov.b64 	{%temp, %r86}, %fd56;
	}
	mov.b32 	%f6, %r86;
	abs.f32 	%f3, %f6;
	setp.lt.f32 	%p9, %f3, 0f4086232B;
	@%p9 bra 	$L__BB0_26;
	setp.gt.f64 	%p10, %fd23, 0d0000000000000000;
	mov.f64 	%fd73, 0d7FF0000000000000;
	sub.f64 	%fd74, %fd73, %fd23;
	selp.f64 	%fd179, 0d0000000000000000, %fd74, %p10;
	setp.geu.f32 	%p11, %f3, 0f40874800;
	@%p11 bra 	$L__BB0_26;
	shr.u32 	%r87, %r55, 31;
	add.s32 	%r88, %r55, %r87;
	shr.s32 	%r89, %r88, 1;
	shl.b32 	%r90, %r89, 20;
	add.s32 	%r91, %r57, %r90;
	mov.b64 	%fd75, {%r56, %r91};
	sub.s32 	%r92, %r55, %r89;
	shl.b32 	%r93, %r92, 20;
	add.s32 	%r94, %r93, 1072693248;
	mov.b32 	%r95, 0;
	mov.b64 	%fd76, {%r95, %r94};
	mul.f64 	%fd179, %fd76, %fd75;
$L__BB0_26:
	add.f64 	%fd77, %fd179, 0d3FF0000000000000;
	rcp.rn.f64 	%fd78, %fd77;
	st.global.f64 	[%rd5+8], %fd78;
	add.s32 	%r152, %r152, 2;
	setp.ne.s32 	%p12, %r152, %r153;
	@%p12 bra 	$L__BB0_20;
$L__BB0_27:
	and.b32  	%r96, %r64, 1;
	setp.eq.b32 	%p13, %r96, 1;
	not.pred 	%p14, %p13;
	@%p14 bra 	$L__BB0_32;
	mul.wide.u32 	%rd11, %r153, 8;
	add.s64 	%rd12, %rd3, %rd11;
	ld.global.f64 	%fd28, [%rd12];
	neg.f64 	%fd79, %fd28;
	fma.rn.f64 	%fd80, %fd28, 0dBFF71547652B82FE, 0d4338000000000000;
	{
	.reg .b32 %temp; 
	mov.b64 	{%r60, %temp}, %fd80;
	}
	mov.f64 	%fd81, 0dC338000000000000;
	add.rn.f64 	%fd82, %fd80, %fd81;
	fma.rn.f64 	%fd83, %fd82, 0dBFE62E42FEFA39EF, %fd79;
	fma.rn.f64 	%fd84, %fd82, 0dBC7ABC9E3B39803F, %fd83;
	fma.rn.f64 	%fd85, %fd84, 0d3E5ADE1569CE2BDF, 0d3E928AF3FCA213EA;
	fma.rn.f64 	%fd86, %fd85, %fd84, 0d3EC71DEE62401315;
	fma.rn.f64 	%fd87, %fd86, %fd84, 0d3EFA01997C89EB71;
	fma.rn.f64 	%fd88, %fd87, %fd84, 0d3F2A01A014761F65;
	fma.rn.f64 	%fd89, %fd88, %fd84, 0d3F56C16C1852B7AF;
	fma.rn.f64 	%fd90, %fd89, %fd84, 0d3F81111111122322;
	fma.rn.f64 	%fd91, %fd90, %fd84, 0d3FA55555555502A1;
	fma.rn.f64 	%fd92, %fd91, %fd84, 0d3FC5555555555511;
	fma.rn.f64 	%fd93, %fd92, %fd84, 0d3FE000000000000B;
	fma.rn.f64 	%fd94, %fd93, %fd84, 0d3FF0000000000000;
	fma.rn.f64 	%fd95, %fd94, %fd84, 0d3FF0000000000000;
	{
	.reg .b32 %temp; 
	mov.b64 	{%r61, %temp}, %fd95;
	}
	{
	.reg .b32 %temp; 
	mov.b64 	{%temp, %r62}, %fd95;
	}
	shl.b32 	%r97, %r60, 20;
	add.s32 	%r98, %r97, %r62;
	mov.b64 	%fd180, {%r61, %r98};
	{
	.reg .b32 %temp; 
	mov.b64 	{%temp, %r99}, %fd79;
	}
	mov.b32 	%f7, %r99;
	abs.f32 	%f4, %f7;
	setp.lt.f32 	%p15, %f4, 0f4086232B;
	@%p15 bra 	$L__BB0_31;
	setp.gt.f64 	%p16, %fd28, 0d0000000000000000;
	mov.f64 	%fd96, 0d7FF0000000000000;
	sub.f64 	%fd97, %fd96, %fd28;
	selp.f64 	%fd180, 0d0000000000000000, %fd97, %p16;
	setp.geu.f32 	%p17, %f4, 0f40874800;
	@%p17 bra 	$L__BB0_31;
	shr.u32 	%r100, %r60, 31;
	add.s32 	%r101, %r60, %r100;
	shr.s32 	%r102, %r101, 1;
	shl.b32 	%r103, %r102, 20;
	add.s32 	%r104, %r62, %r103;
	mov.b64 	%fd98, {%r61, %r104};
	sub.s32 	%r105, %r60, %r102;
	shl.b32 	%r106, %r105, 20;
	add.s32 	%r107, %r106, 1072693248;
	mov.b32 	%r108, 0;
	mov.b64 	%fd99, {%r108, %r107};
	mul.f64 	%fd180, %fd99, %fd98;
$L__BB0_31:
	add.f64 	%fd100, %fd180, 0d3FF0000000000000;
	rcp.rn.f64 	%fd101, %fd100;
	add.s32 	%r109, %r153, %r2;
	mul.wide.s32 	%rd13, %r109, 8;
	add.s64 	%rd14, %rd2, %rd13;
	st.global.f64 	[%rd14], %fd101;
$L__BB0_32:
	ret;

}
	// .globl	_Z4map2iPdS_S_S_S_S_iii
.visible .entry _Z4map2iPdS_S_S_S_S_iii(
	.param .u32 _Z4map2iPdS_S_S_S_S_iii_param_0,
	.param .u64 .ptr .align 1 _Z4map2iPdS_S_S_S_S_iii_param_1,
	.param .u64 .ptr .align 1 _Z4map2iPdS_S_S_S_S_iii_param_2,
	.param .u64 .ptr .align 1 _Z4map2iPdS_S_S_S_S_iii_param_3,
	.param .u64 .ptr .align 1 _Z4map2iPdS_S_S_S_S_iii_param_4,
	.param .u64 .ptr .align 1 _Z4map2iPdS_S_S_S_S_iii_param_5,
	.param .u64 .ptr .align 1 _Z4map2iPdS_S_S_S_S_iii_param_6,
	.param .u32 _Z4map2iPdS_S_S_S_S_iii_param_7,
	.param .u32 _Z4map2iPdS_S_S_S_S_iii_param_8,
	.param .u32 _Z4map2iPdS_S_S_S_S_iii_param_9
)
{
	.reg .pred 	%p<29>;
	.reg .b32 	%r<118>;
	.reg .b32 	%f<9>;
	.reg .b64 	%rd<62>;
	.reg .b64 	%fd<205>;

	ld.param.u32 	%r41, [_Z4map2iPdS_S_S_S_S_iii_param_0];
	ld.param.u64 	%rd11, [_Z4map2iPdS_S_S_S_S_iii_param_2];
	ld.param.u64 	%rd12, [_Z4map2iPdS_S_S_S_S_iii_param_3];
	ld.param.u64 	%rd13, [_Z4map2iPdS_S_S_S_S_iii_param_4];
	ld.param.u64 	%rd14, [_Z4map2iPdS_S_S_S_S_iii_param_5];
	ld.param.u64 	%rd15, [_Z4map2iPdS_S_S_S_S_iii_param_6];
	ld.param.u32 	%r38, [_Z4map2iPdS_S_S_S_S_iii_param_7];
	ld.param.u32 	%r39, [_Z4map2iPdS_S_S_S_S_iii_param_8];
	ld.param.u32 	%r40, [_Z4map2iPdS_S_S_S_S_iii_param_9];
	cvta.to.global.u64 	%rd1, %rd12;
	cvta.to.global.u64 	%rd2, %rd15;
	cvta.to.global.u64 	%rd3, %rd11;
	cvta.to.global.u64 	%rd4, %rd14;
	cvta.to.global.u64 	%rd5, %rd13;
	mov.u32 	%r42, %ctaid.x;
	mov.u32 	%r43, %ntid.x;
	mov.u32 	%r44, %tid.x;
	mad.lo.s32 	%r1, %r42, %r43, %r44;
	setp.ge.s32 	%p1, %r1, %r41;
	setp.lt.s32 	%p2, %r40, 1;
	or.pred  	%p3, %p1, %p2;
	@%p3 bra 	$L__BB1_32;
	setp.lt.s32 	%p4, %r39, 1;
	mul.lo.s32 	%r2, %r38, %r1;
	@%p4 bra 	$L__BB1_18;
	and.b32  	%r3, %r39, 7;
	and.b32  	%r4, %r39, 3;
	and.b32  	%r5, %r39, 2147483640;
	and.b32  	%r6, %r39, 1;
	neg.s32 	%r7, %r5;
	shl.b32 	%r8, %r38, 3;
	mov.b32 	%r109, 0;
	mul.wide.s32 	%rd51, %r38, 8;
$L__BB1_3:
	setp.lt.u32 	%p18, %r39, 8;
	mul.wide.u32 	%rd26, %r109, 8;
	add.s64 	%rd6, %rd5, %rd26;
	ld.global.f64 	%fd201, [%rd6];
	mov.b32 	%r114, 0;
	@%p18 bra 	$L__BB1_6;
	mov.b32 	%r111, 0;
	mov.u32 	%r110, %r2;
	mov.u32 	%r112, %r7;
$L__BB1_5:
	.pragma "nounroll";
	mul.wide.s32 	%rd27, %r110, 8;
	add.s64 	%rd28, %rd1, %rd27;
	ld.global.f64 	%fd121, [%rd28];
	mul.wide.s32 	%rd29, %r111, 8;
	add.s64 	%rd30, %rd6, %rd29;
	ld.global.f64 	%fd122, [%rd30];
	fma.rn.f64 	%fd123, %fd121, %fd122, %fd201;
	ld.global.f64 	%fd124, [%rd28+8];
	mul.wide.s32 	%rd31, %r38, 8;
	add.s64 	%rd32, %rd30, %rd31;
	ld.global.f64 	%fd125, [%rd32];
	fma.rn.f64 	%fd126, %fd124, %fd125, %fd123;
	ld.global.f64 	%fd127, [%rd28+16];
	add.s64 	%rd33, %rd32, %rd31;
	ld.global.f64 	%fd128, [%rd33];
	fma.rn.f64 	%fd129, %fd127, %fd128, %fd126;
	ld.global.f64 	%fd130, [%rd28+24];
	add.s64 	%rd34, %rd33, %rd31;
	ld.global.f64 	%fd131, [%rd34];
	fma.rn.f64 	%fd132, %fd130, %fd131, %fd129;
	ld.global.f64 	%fd133, [%rd28+32];
	add.s64 	%rd35, %rd34, %rd31;
	ld.global.f64 	%fd134, [%rd35];
	fma.rn.f64 	%fd135, %fd133, %fd134, %fd132;
	ld.global.f64 	%fd136, [%rd28+40];
	add.s64 	%rd36, %rd35, %rd31;
	ld.global.f64 	%fd137, [%rd36];
	fma.rn.f64 	%fd138, %fd136, %fd137, %fd135;
	ld.global.f64 	%fd139, [%rd28+48];
	add.s64 	%rd37, %rd36, %rd31;
	ld.global.f64 	%fd140, [%rd37];
	fma.rn.f64 	%fd141, %fd139, %fd140, %fd138;
	ld.global.f64 	%fd142, [%rd28+56];
	add.s64 	%rd38, %rd37, %rd31;
	ld.global.f64 	%fd143, [%rd38];
	fma.rn.f64 	%fd201, %fd142, %fd143, %fd141;
	add.s32 	%r112, %r112, 8;
	add.s32 	%r111, %r111, %r8;
	add.s32 	%r110, %r110, 8;
	setp.eq.s32 	%p19, %r112, 0;
	mov.u32 	%r114, %r5;
	@%p19 bra 	$L__BB1_6;
	bra.uni 	$L__BB1_5;
$L__BB1_6:
	setp.eq.s32 	%p20, %r3, 0;
	@%p20 bra 	$L__BB1_14;
	add.s32 	%r89, %r3, -1;
	setp.lt.u32 	%p21, %r89, 3;
	@%p21 bra 	$L__BB1_9;
	add.s32 	%r90, %r114, %r2;
	mul.wide.s32 	%rd39, %r90, 8;
	add.s64 	%rd40, %rd1, %rd39;
	ld.global.f64 	%fd145, [%rd40];
	mul.lo.s32 	%r91, %r114, %r38;
	mul.wide.s32 	%rd41, %r91, 8;
	add.s64 	%rd42, %rd6, %rd41;
	ld.global.f64 	%fd146, [%rd42];
	fma.rn.f64 	%fd147, %fd145, %fd146, %fd201;
	ld.global.f64 	%fd148, [%rd40+8];
	add.s64 	%rd44, %rd42, %rd51;
	ld.global.f64 	%fd149, [%rd44];
	fma.rn.f64 	%fd150, %fd148, %fd149, %fd147;
	ld.global.f64 	%fd151, [%rd40+16];
	add.s64 	%rd45, %rd44, %rd51;
	ld.global.f64 	%fd152, [%rd45];
	fma.rn.f64 	%fd153, %fd151, %fd152, %fd150;
	ld.global.f64 	%fd154, [%rd40+24];
	add.s64 	%rd46, %rd45, %rd51;
	ld.global.f64 	%fd155, [%rd46];
	fma.rn.f64 	%fd201, %fd154, %fd155, %fd153;
	add.s32 	%r114, %r114, 4;
$L__BB1_9:
	setp.eq.s32 	%p22, %r4, 0;
	@%p22 bra 	$L__BB1_14;
	setp.eq.s32 	%p23, %r4, 1;
	@%p23 bra 	$L__BB1_12;
	add.s32 	%r92, %r114, %r2;
	mul.wide.s32 	%rd47, %r92, 8;
	add.s64 	%rd48, %rd1, %rd47;
	ld.global.f64 	%fd157, [%rd48];
	mul.lo.s32 	%r93, %r114, %r38;
	mul.wide.s32 	%rd49, %r93, 8;
	add.s64 	%rd50, %rd6, %rd49;
	ld.global.f64 	%fd158, [%rd50];
	fma.rn.f64 	%fd159, %fd157, %fd158, %fd201;
	ld.global.f64 	%fd160, [%rd48+8];
	add.s64 	%rd52, %rd50, %rd51;
	ld.global.f64 	%fd161, [%rd52];
	fma.rn.f64 	%fd201, %fd160, %fd161, %fd159;
	add.s32 	%r114, %r114, 2;
$L__BB1_12:
	setp.eq.s32 	%p24, %r6, 0;
	@%p24 bra 	$L__BB1_14;
	add.s32 	%r94, %r114, %r2;
	mul.wide.s32 	%rd53, %r94, 8;
	add.s64 	%rd54, %rd1, %rd53;
	ld.global.f64 	%fd162, [%rd54];
	mul.lo.s32 	%r95, %r114, %r38;
	mul.wide.s32 	%rd55, %r95, 8;
	add.s64 	%rd56, %rd6, %rd55;
	ld.global.f64 	%fd163, [%rd56];
	fma.rn.f64 	%fd201, %fd162, %fd163, %fd201;
$L__BB1_14:
	neg.f64 	%fd164, %fd201;
	fma.rn.f64 	%fd165, %fd201, 0dBFF71547652B82FE, 0d4338000000000000;
	{
	.reg .b32 %temp; 
	mov.b64 	{%r22, %temp}, %fd165;
	}
	mov.f64 	%fd166, 0dC338000000000000;
	add.rn.f64 	%fd167, %fd165, %fd166;
	fma.rn.f64 	%fd168, %fd167, 0dBFE62E42FEFA39EF, %fd164;
	fma.rn.f64 	%fd169, %fd167, 0dBC7ABC9E3B39803F, %fd168;
	fma.rn.f64 	%fd170, %fd169, 0d3E5ADE1569CE2BDF, 0d3E928AF3FCA213EA;
	fma.rn.f64 	%fd171, %fd170, %fd169, 0d3EC71DEE62401315;
	fma.rn.f64 	%fd172, %fd171, %fd169, 0d3EFA01997C89EB71;
	fma.rn.f64 	%fd173, %fd172, %fd169, 0d3F2A01A014761F65;
	fma.rn.f64 	%fd174, %fd173, %fd169, 0d3F56C16C1852B7AF;
	fma.rn.f64 	%fd175, %fd174, %fd169, 0d3F81111111122322;
	fma.rn.f64 	%fd176, %fd175, %fd169, 0d3FA55555555502A1;
	fma.rn.f64 	%fd177, %fd176, %fd169, 0d3FC5555555555511;
	fma.rn.f64 	%fd178, %fd177, %fd169, 0d3FE000000000000B;
	fma.rn.f64 	%fd179, %fd178, %fd169, 0d3FF0000000000000;
	fma.rn.f64 	%fd180, %fd179, %fd169, 0d3FF0000000000000;
	{
	.reg .b32 %temp; 
	mov.b64 	{%r23, %temp}, %fd180;
	}
	{
	.reg .b32 %temp; 
	mov.b64 	{%temp, %r24}, %fd180;
	}
	shl.b32 	%r96, %r22, 20;
	add.s32 	%r97, %r96, %r24;
	mov.b64 	%fd194, {%r23, %r97};
	{
	.reg .b32 %temp; 
	mov.b64 	{%temp, %r98}, %fd164;
	}
	mov.b32 	%f8, %r98;
	abs.f32 	%f1, %f8;
	setp.lt.f32 	%p25, %f1, 0f4086232B;
	@%p25 bra 	$L__BB1_17;
	setp.gt.f64 	%p26, %fd201, 0d0000000000000000;
	mov.f64 	%fd181, 0d7FF0000000000000;
	sub.f64 	%fd182, %fd181, %fd201;
	selp.f64 	%fd194, 0d0000000000000000, %fd182, %p26;
	setp.geu.f32 	%p27, %f1, 0f40874800;
	@%p27 bra 	$L__BB1_17;
	shr.u32 	%r99, %r22, 31;
	add.s32 	%r100, %r22, %r99;
	shr.s32 	%r101, %r100, 1;
	shl.b32 	%r102, %r101, 20;
	add.s32 	%r103, %r24, %r102;
	mov.b64 	%fd183, {%r23, %r103};
	sub.s32 	%r104, %r22, %r101;
	shl.b32 	%r105, %r104, 20;
	add.s32 	%r106, %r105, 1072693248;
	mov.b32 	%r107, 0;
	mov.b64 	%fd184, {%r107, %r106};
	mul.f64 	%fd194, %fd184, %fd183;
$L__BB1_17:
	add.f64 	%fd185, %fd194, 0d3FF0000000000000;
	rcp.rn.f64 	%fd186, %fd185;
	add.s32 	%r108, %r109, %r2;
	mul.wide.s32 	%rd57, %r108, 8;
	add.s64 	%rd58, %rd4, %rd57;
	st.global.f64 	[%rd58], %fd186;
	add.s64 	%rd59, %rd3, %rd57;
	ld.global.f64 	%fd187, [%rd59];
	sub.f64 	%fd188, %fd187, %fd186;
	mul.f64 	%fd189, %fd186, %fd188;
	mov.f64 	%fd190, 0d3FF0000000000000;
	sub.f64 	%fd191, %fd190, %fd186;
	mul.f64 	%fd192, %fd191, %fd189;
	mul.wide.u32 	%rd60, %r109, 8;
	add.s64 	%rd61, %rd2, %rd60;
	st.global.f64 	[%rd61], %fd192;
	add.s32 	%r109, %r109, 1;
	setp.eq.s32 	%p28, %r109, %r40;
	@%p28 bra 	$L__BB1_32;
	bra.uni 	$L__BB1_3;
$L__BB1_18:
	setp.eq.s32 	%p5, %r40, 1;
	mov.b32 	%r117, 0;
	@%p5 bra 	$L__BB1_27;
	and.b32  	%r117, %r40, 2147483646;
	mov.b32 	%r116, 0;
$L__BB1_20:
	mul.wide.u32 	%rd16, %r116, 8;
	add.s64 	%rd7, %rd5, %rd16;
	ld.global.f64 	%fd18, [%rd7];
	neg.f64 	%fd33, %fd18;
	fma.rn.f64 	%fd34, %fd18, 0dBFF71547652B82FE, 0d4338000000000000;
	{
	.reg .b32 %temp; 
	mov.b64 	{%r27, %temp}, %fd34;
	}
	mov.f64 	%fd35, 0dC338000000000000;
	add.rn.f64 	%fd36, %fd34, %fd35;
	fma.rn.f64 	%fd37, %fd36, 0dBFE62E42FEFA39EF, %fd33;
	fma.rn.f64 	%fd38, %fd36, 0dBC7ABC9E3B39803F, %fd37;
	fma.rn.f64 	%fd39, %fd38, 0d3E5ADE1569CE2BDF, 0d3E928AF3FCA213EA;
	fma.rn.f64 	%fd40, %fd39, %fd38, 0d3EC71DEE62401315;
	fma.rn.f64 	%fd41, %fd40, %fd38, 0d3EFA01997C89EB71;
	fma.rn.f64 	%fd42, %fd41, %fd38, 0d3F2A01A014761F65;
	fma.rn.f64 	%fd43, %fd42, %fd38, 0d3F56C16C1852B7AF;
	fma.rn.f64 	%fd44, %fd43, %fd38, 0d3F81111111122322;
	fma.rn.f64 	%fd45, %fd44, %fd38, 0d3FA55555555502A1;
	fma.rn.f64 	%fd46, %fd45, %fd38, 0d3FC5555555555511;
	fma.rn.f64 	%fd47, %fd46, %fd38, 0d3FE000000000000B;
	fma.rn.f64 	%fd48, %fd47, %fd38, 0d3FF0000000000000;
	fma.rn.f64 	%fd49, %fd48, %fd38, 0d3FF0000000000000;
	{
	.reg .b32 %temp; 
	mov.b64 	{%r28, %temp}, %fd49;
	}
	{
	.reg .b32 %temp; 
	mov.b64 	{%temp, %r29}, %fd49;
	}
	shl.b32 	%r47, %r27, 20;
	add.s32 	%r48, %r47, %r29;
	mov.b64 	%fd202, {%r28, %r48};
	{
	.reg .b32 %temp; 
	mov.b64 	{%temp, %r49}, %fd33;
	}
	mov.b32 	%f5, %r49;
	abs.f32 	%f2, %f5;
	setp.lt.f32 	%p6, %f2, 0f4086232B;
	@%p6 bra 	$L__BB1_23;
	setp.gt.f64 	%p7, %fd18, 0d0000000000000000;
	mov.f64 	%fd50, 0d7FF0000000000000;
	sub.f64 	%fd51, %fd50, %fd18;
	selp.f64 	%fd202, 0d0000000000000000, %fd51, %p7;
	setp.geu.f32 	%p8, %f2, 0f40874800;
	@%p8 bra 	$L__BB1_23;
	shr.u32 	%r50, %r27, 31;
	add.s32 	%r51, %r27, %r50;
	shr.s32 	%r52, %r51, 1;
	shl.b32 	%r53, %r52, 20;
	add.s32 	%r54, %r29, %r53;
	mov.b64 	%fd52, {%r28, %r54};
	sub.s32 	%r55, %r27, %r52;
	shl.b32 	%r56, %r55, 20;
	add.s32 	%r57, %r56, 1072693248;
	mov.b32 	%r58, 0;
	mov.b64 	%fd53, {%r58, %r57};
	mul.f64 	%fd202, %fd53, %fd52;
$L__BB1_23:
	add.f64 	%fd54, %fd202, 0d3FF0000000000000;
	rcp.rn.f64 	%fd55, %fd54;
	add.s32 	%r59, %r116, %r2;
	mul.wide.s32 	%rd17, %r59, 8;
	add.s64 	%rd8, %rd4, %rd17;
	st.global.f64 	[%rd8], %fd55;
	add.s64 	%rd9, %rd3, %rd17;
	ld.global.f64 	%fd56, [%rd9];
	sub.f64 	%fd57, %fd56, %fd55;
	mul.f64 	%fd58, %fd55, %fd57;
	mov.f64 	%fd59, 0d3FF0000000000000;
	sub.f64 	%fd60, %fd59, %fd55;
	mul.f64 	%fd61, %fd60, %fd58;
	add.s64 	%rd10, %rd2, %rd16;
	st.global.f64 	[%rd10], %fd61;
	ld.global.f64 	%fd23, [%rd7+8];
	neg.f64 	%fd62, %fd23;
	fma.rn.f64 	%fd63, %fd23, 0dBFF71547652B82FE, 0d4338000000000000;
	{
	.reg .b32 %temp; 
	mov.b64 	{%r30, %temp}, %fd63;
	}
	mov.f64 	%fd64, 0dC338000000000000;
	add.rn.f64 	%fd65, %fd63, %fd64;
	fma.rn.f64 	%fd66, %fd65, 0dBFE62E42FEFA39EF, %fd62;
	fma.rn.f64 	%fd67, %fd65, 0dBC7ABC9E3B39803F, %fd66;
	fma.rn.f64 	%fd68, %fd67, 0d3E5ADE1569CE2BDF, 0d3E928AF3FCA213EA;
	fma.rn.f64 	%fd69, %fd68, %fd67, 0d3EC71DEE62401315;
	fma.rn.f64 	%fd70, %fd69, %fd67, 0d3EFA01997C89EB71;
	fma.rn.f64 	%fd71, %fd70, %fd67, 0d3F2A01A014761F65;
	fma.rn.f64 	%fd72, %fd71, %fd67, 0d3F56C16C1852B7AF;
	fma.rn.f64 	%fd73, %fd72, %fd67, 0d3F81111111122322;
	fma.rn.f64 	%fd74, %fd73, %fd67, 0d3FA55555555502A1;
	fma.rn.f64 	%fd75, %fd74, %fd67, 0d3FC5555555555511;
	fma.rn.f64 	%fd76, %fd75, %fd67, 0d3FE000000000000B;
	fma.rn.f64 	%fd77, %fd76, %fd67, 0d3FF0000000000000;
	fma.rn.f64 	%fd78, %fd77, %fd67, 0d3FF0000000000000;
	{
	.reg .b32 %temp; 
	mov.b64 	{%r31, %temp}, %fd78;
	}
	{
	.reg .b32 %temp; 
	mov.b64 	{%temp, %r32}, %fd78;
	}
	shl.b32 	%r60, %r30, 20;
	add.s32 	%r61, %r60, %r32;
	mov.b64 	%fd203, {%r31, %r61};
	{
	.reg .b32 %temp; 
	mov.b64 	{%temp, %r62}, %fd62;
	}
	mov.b32 	%f6, %r62;
	abs.f32 	%f3, %f6;
	setp.lt.f32 	%p9, %f3, 0f4086232B;
	@%p9 bra 	$L__BB1_26;
	setp.gt.f64 	%p10, %fd23, 0d0000000000000000;
	mov.f64 	%fd79, 0d7FF0000000000000;
	sub.f64 	%fd80, %fd79, %fd23;
	selp.f64 	%fd203, 0d0000000000000000, %fd80, %p10;
	setp.geu.f32 	%p11, %f3, 0f40874800;
	@%p11 bra 	$L__BB1_26;
	shr.u32 	%r63, %r30, 31;
	add.s32 	%r64, %r30, %r63;
	shr.s32 	%r65, %r64, 1;
	shl.b32 	%r66, %r65, 20;
	add.s32 	%r67, %r32, %r66;
	mov.b64 	%fd81, {%r31, %r67};
	sub.s32 	%r68, %r30, %r65;
	shl.b32 	%r69, %r68, 20;
	add.s32 	%r70, %r69, 1072693248;
	mov.b32 	%r71, 0;
	mov.b64 	%fd82, {%r71, %r70};
	mul.f64 	%fd203, %fd82, %fd81;
$L__BB1_26:
	add.f64 	%fd83, %fd203, 0d3FF0000000000000;
	rcp.rn.f64 	%fd84, %fd83;
	st.global.f64 	[%rd8+8], %fd84;
	ld.global.f64 	%fd85, [%rd9+8];
	sub.f64 	%fd86, %fd85, %fd84;
	mul.f64 	%fd87, %fd84, %fd86;
	mov.f64 	%fd88, 0d3FF0000000000000;
	sub.f64 	%fd89, %fd88, %fd84;
	mul.f64 	%fd90, %fd89, %fd87;
	st.global.f64 	[%rd10+8], %fd90;
	add.s32 	%r116, %r116, 2;
	setp.ne.s32 	%p12, %r116, %r117;
	@%p12 bra 	$L__BB1_20;
$L__BB1_27:
	and.b32  	%r72, %r40, 1;
	setp.eq.b32 	%p13, %r72, 1;
	not.pred 	%p14, %p13;
	@%p14 bra 	$L__BB1_32;
	mul.wide.u32 	%rd19, %r117, 8;
	add.s64 	%rd20, %rd5, %rd19;
	ld.global.f64 	%fd28, [%rd20];
	neg.f64 	%fd91, %fd28;
	fma.rn.f64 	%fd92, %fd28, 0dBFF71547652B82FE, 0d4338000000000000;
	{
	.reg .b32 %temp; 
	mov.b64 	{%r35, %temp}, %fd92;
	}
	mov.f64 	%fd93, 0dC338000000000000;
	add.rn.f64 	%fd94, %fd92, %fd93;
	fma.rn.f64 	%fd95, %fd94, 0dBFE62E42FEFA39EF, %fd91;
	fma.rn.f64 	%fd96, %fd94, 0dBC7ABC9E3B39803F, %fd95;
	fma.rn.f64 	%fd97, %fd96, 0d3E5ADE1569CE2BDF, 0d3E928AF3FCA213EA;
	fma.rn.f64 	%fd98, %fd97, %fd96, 0d3EC71DEE62401315;
	fma.rn.f64 	%fd99, %fd98, %fd96, 0d3EFA01997C89EB71;
	fma.rn.f64 	%fd100, %fd99, %fd96, 0d3F2A01A014761F65;
	fma.rn.f64 	%fd101, %fd100, %fd96, 0d3F56C16C1852B7AF;
	fma.rn.f64 	%fd102, %fd101, %fd96, 0d3F81111111122322;
	fma.rn.f64 	%fd103, %fd102, %fd96, 0d3FA55555555502A1;
	fma.rn.f64 	%fd104, %fd103, %fd96, 0d3FC5555555555511;
	fma.rn.f64 	%fd105, %fd104, %fd96, 0d3FE000000000000B;
	fma.rn.f64 	%fd106, %fd105, %fd96, 0d3FF0000000000000;
	fma.rn.f64 	%fd107, %fd106, %fd96, 0d3FF0000000000000;
	{
	.reg .b32 %temp; 
	mov.b64 	{%r36, %temp}, %fd107;
	}
	{
	.reg .b32 %temp; 
	mov.b64 	{%temp, %r37}, %fd107;
	}
	shl.b32 	%r73, %r35, 20;
	add.s32 	%r74, %r73, %r37;
	mov.b64 	%fd204, {%r36, %r74};
	{
	.reg .b32 %temp; 
	mov.b64 	{%temp, %r75}, %fd91;
	}
	mov.b32 	%f7, %r75;
	abs.f32 	%f4, %f7;
	setp.lt.f32 	%p15, %f4, 0f4086232B;
	@%p15 bra 	$L__BB1_31;
	setp.gt.f64 	%p16, %fd28, 0d0000000000000000;
	mov.f64 	%fd108, 0d7FF0000000000000;
	sub.f64 	%fd109, %fd108, %fd28;
	selp.f64 	%fd204, 0d0000000000000000, %fd109, %p16;
	setp.geu.f32 	%p17, %f4, 0f40874800;
	@%p17 bra 	$L__BB1_31;
	shr.u32 	%r76, %r35, 31;
	add.s32 	%r77, %r35, %r76;
	shr.s32 	%r78, %r77, 1;
	shl.b32 	%r79, %r78, 20;
	add.s32 	%r80, %r37, %r79;
	mov.b64 	%fd110, {%r36, %r80};
	sub.s32 	%r81, %r35, %r78;
	shl.b32 	%r82, %r81, 20;
	add.s32 	%r83, %r82, 1072693248;
	mov.b32 	%r84, 0;
	mov.b64 	%fd111, {%r84, %r83};
	mul.f64 	%fd204, %fd111, %fd110;
$L__BB1_31:
	add.f64 	%fd112, %fd204, 0d3FF0000000000000;
	rcp.rn.f64 	%fd113, %fd112;
	add.s32 	%r85, %r117, %r2;
	mul.wide.s32 	%rd21, %r85, 8;
	add.s64 	%rd22, %rd4, %rd21;
	st.global.f64 	[%rd22], %fd113;
	add.s64 	%rd23, %rd3, %rd21;
	ld.global.f64 	%fd114, [%rd23];
	sub.f64 	%fd115, %fd114, %fd113;
	mul.f64 	%fd116, %fd113, %fd115;
	mov.f64 	%fd117, 0d3FF0000000000000;
	sub.f64 	%fd118, %fd117, %fd113;
	mul.f64 	%fd119, %fd118, %fd116;
	add.s64 	%rd25, %rd2, %rd19;
	st.global.f64 	[%rd25], %fd119;
$L__BB1_32:
	ret;

}
	// .globl	_Z4map3iPdS_S_S_S_S_iii
.visible .entry _Z4map3iPdS_S_S_S_S_iii(
	.param .u32 _Z4map3iPdS_S_S_S_S_iii_param_0,
	.param .u64 .ptr .align 1 _Z4map3iPdS_S_S_S_S_iii_param_1,
	.param .u64 .ptr .align 1 _Z4map3iPdS_S_S_S_S_iii_param_2,
	.param .u64 .ptr .align 1 _Z4map3iPdS_S_S_S_S_iii_param_3,
	.param .u64 .ptr .align 1 _Z4map3iPdS_S_S_S_S_iii_param_4,
	.param .u64 .ptr .align 1 _Z4map3iPdS_S_S_S_S_iii_param_5,
	.param .u64 .ptr .align 1 _Z4map3iPdS_S_S_S_S_iii_param_6,
	.param .u32 _Z4map3iPdS_S_S_S_S_iii_param_7,
	.param .u32 _Z4map3iPdS_S_S_S_S_iii_param_8,
	.param .u32 _Z4map3iPdS_S_S_S_S_iii_param_9
)
{
	.reg .pred 	%p<23>;
	.reg .b32 	%r<63>;
	.reg .b64 	%rd<47>;
	.reg .b64 	%fd<184>;

	ld.param.u32 	%r33, [_Z4map3iPdS_S_S_S_S_iii_param_0];
	ld.param.u64 	%rd10, [_Z4map3iPdS_S_S_S_S_iii_param_3];
	ld.param.u64 	%rd11, [_Z4map3iPdS_S_S_S_S_iii_param_4];
	ld.param.u64 	%rd12, [_Z4map3iPdS_S_S_S_S_iii_param_5];
	ld.param.u64 	%rd13, [_Z4map3iPdS_S_S_S_S_iii_param_6];
	ld.param.u32 	%r30, [_Z4map3iPdS_S_S_S_S_iii_param_7];
	ld.param.u32 	%r31, [_Z4map3iPdS_S_S_S_S_iii_param_8];
	ld.param.u32 	%r32, [_Z4map3iPdS_S_S_S_S_iii_param_9];
	cvta.to.global.u64 	%rd1, %rd12;
	cvta.to.global.u64 	%rd2, %rd11;
	cvta.to.global.u64 	%rd3, %rd13;
	cvta.to.global.u64 	%rd4, %rd10;
	mov.u32 	%r34, %ctaid.x;
	mov.u32 	%r35, %ntid.x;
	mov.u32 	%r36, %tid.x;
	mad.lo.s32 	%r1, %r34, %r35, %r36;
	setp.ge.s32 	%p1, %r1, %r33;
	setp.lt.s32 	%p2, %r31, 1;
	or.pred  	%p3, %p1, %p2;
	@%p3 bra 	$L__BB2_28;
	setp.lt.s32 	%p4, %r32, 1;
	mul.lo.s32 	%r2, %r30, %r1;
	@%p4 bra 	$L__BB2_17;
	and.b32  	%r3, %r32, 15;
	and.b32  	%r4, %r32, 7;
	and.b32  	%r5, %r32, 3;
	and.b32  	%r45, %r32, 2147483632;
	neg.s32 	%r6, %r45;
	mov.b32 	%r53, 0;
$L__BB2_3:
	setp.lt.u32 	%p13, %r32, 16;
	mul.lo.s32 	%r8, %r53, %r30;
	mov.f64 	%fd183, 0d0000000000000000;
	mov.b32 	%r57, 0;
	@%p13 bra 	$L__BB2_6;
	add.s64 	%rd46, %rd1, 64;
	mov.f64 	%fd183, 0d0000000000000000;
	mov.u32 	%r54, %r8;
	mov.u32 	%r55, %r6;
$L__BB2_5:
	.pragma "nounroll";
	and.b32  	%r57, %r32, 2147483632;
	mul.wide.s32 	%rd30, %r54, 8;
	add.s64 	%rd31, %rd2, %rd30;
	ld.global.f64 	%fd82, [%rd31];
	ld.global.f64 	%fd83, [%rd46+-64];
	fma.rn.f64 	%fd84, %fd82, %fd83, %fd183;
	ld.global.f64 	%fd85, [%rd31+8];
	ld.global.f64 	%fd86, [%rd46+-56];
	fma.rn.f64 	%fd87, %fd85, %fd86, %fd84;
	ld.global.f64 	%fd88, [%rd31+16];
	ld.global.f64 	%fd89, [%rd46+-48];
	fma.rn.f64 	%fd90, %fd88, %fd89, %fd87;
	ld.global.f64 	%fd91, [%rd31+24];
	ld.global.f64 	%fd92, [%rd46+-40];
	fma.rn.f64 	%fd93, %fd91, %fd92, %fd90;
	ld.global.f64 	%fd94, [%rd31+32];
	ld.global.f64 	%fd95, [%rd46+-32];
	fma.rn.f64 	%fd96, %fd94, %fd95, %fd93;
	ld.global.f64 	%fd97, [%rd31+40];
	ld.global.f64 	%fd98, [%rd46+-24];
	fma.rn.f64 	%fd99, %fd97, %fd98, %fd96;
	ld.global.f64 	%fd100, [%rd31+48];
	ld.global.f64 	%fd101, [%rd46+-16];
	fma.rn.f64 	%fd102, %fd100, %fd101, %fd99;
	ld.global.f64 	%fd103, [%rd31+56];
	ld.global.f64 	%fd104, [%rd46+-8];
	fma.rn.f64 	%fd105, %fd103, %fd104, %fd102;
	ld.global.f64 	%fd106, [%rd31+64];
	ld.global.f64 	%fd107, [%rd46];
	fma.rn.f64 	%fd108, %fd106, %fd107, %fd105;
	ld.global.f64 	%fd109, [%rd31+72];
	ld.global.f64 	%fd110, [%rd46+8];
	fma.rn.f64 	%fd111, %fd109, %fd110, %fd108;
	ld.global.f64 	%fd112, [%rd31+80];
	ld.global.f64 	%fd113, [%rd46+16];
	fma.rn.f64 	%fd114, %fd112, %fd113, %fd111;
	ld.global.f64 	%fd115, [%rd31+88];
	ld.global.f64 	%fd116, [%rd46+24];
	fma.rn.f64 	%fd117, %fd115, %fd116, %fd114;
	ld.global.f64 	%fd118, [%rd31+96];
	ld.global.f64 	%fd119, [%rd46+32];
	fma.rn.f64 	%fd120, %fd118, %fd119, %fd117;
	ld.global.f64 	%fd121, [%rd31+104];
	ld.global.f64 	%fd122, [%rd46+40];
	fma.rn.f64 	%fd123, %fd121, %fd122, %fd120;
	ld.global.f64 	%fd124, [%rd31+112];
	ld.global.f64 	%fd125, [%rd46+48];
	fma.rn.f64 	%fd126, %fd124, %fd125, %fd123;
	ld.global.f64 	%fd127, [%rd31+120];
	ld.global.f64 	%fd128, [%rd46+56];
	fma.rn.f64 	%fd183, %fd127, %fd128, %fd126;
	add.s32 	%r55, %r55, 16;
	add.s32 	%r54, %r54, 16;
	add.s64 	%rd46, %rd46, 128;
	setp.ne.s32 	%p14, %r55, 0;
	@%p14 bra 	$L__BB2_5;
$L__BB2_6:
	setp.eq.s32 	%p15, %r3, 0;
	@%p15 bra 	$L__BB2_16;
	add.s32 	%r47, %r3, -1;
	setp.lt.u32 	%p16, %r47, 7;
	@%p16 bra 	$L__BB2_9;
	add.s32 	%r48, %r57, %r8;
	mul.wide.s32 	%rd32, %r48, 8;
	add.s64 	%rd33, %rd2, %rd32;
	ld.global.f64 	%fd130, [%rd33];
	mul.wide.u32 	%rd34, %r57, 8;
	add.s64 	%rd35, %rd1, %rd34;
	ld.global.f64 	%fd131, [%rd35];
	fma.rn.f64 	%fd132, %fd130, %fd131, %fd183;
	ld.global.f64 	%fd133, [%rd33+8];
	ld.global.f64 	%fd134, [%rd35+8];
	fma.rn.f64 	%fd135, %fd133, %fd134, %fd132;
	ld.global.f64 	%fd136, [%rd33+16];
	ld.global.f64 	%fd137, [%rd35+16];
	fma.rn.f64 	%fd138, %fd136, %fd137, %fd135;
	ld.global.f64 	%fd139, [%rd33+24];
	ld.global.f64 	%fd140, [%rd35+24];
	fma.rn.f64 	%fd141, %fd139, %fd140, %fd138;
	ld.global.f64 	%fd142, [%rd33+32];
	ld.global.f64 	%fd143, [%rd35+32];
	fma.rn.f64 	%fd144, %fd142, %fd143, %fd141;
	ld.global.f64 	%fd145, [%rd33+40];
	ld.global.f64 	%fd146, [%rd35+40];
	fma.rn.f64 	%fd147, %fd145, %fd146, %fd144;
	ld.global.f64 	%fd148, [%rd33+48];
	ld.global.f64 	%fd149, [%rd35+48];
	fma.rn.f64 	%fd150, %fd148, %fd149, %fd147;
	ld.global.f64 	%fd151, [%rd33+56];
	ld.global.f64 	%fd152, [%rd35+56];
	fma.rn.f64 	%fd183, %fd151, %fd152, %fd150;
	add.s32 	%r57, %r57, 8;
$L__BB2_9:
	setp.eq.s32 	%p17, %r4, 0;
	@%p17 bra 	$L__BB2_16;
	add.s32 	%r49, %r4, -1;
	setp.lt.u32 	%p18, %r49, 3;
	@%p18 bra 	$L__BB2_12;
	add.s32 	%r50, %r57, %r8;
	mul.wide.s32 	%rd36, %r50, 8;
	add.s64 	%rd37, %rd2, %rd36;
	ld.global.f64 	%fd154, [%rd37];
	mul.wide.u32 	%rd38, %r57, 8;
	add.s64 	%rd39, %rd1, %rd38;
	ld.global.f64 	%fd155, [%rd39];
	fma.rn.f64 	%fd156, %fd154, %fd155, %fd183;
	ld.global.f64 	%fd157, [%rd37+8];
	ld.global.f64 	%fd158, [%rd39+8];
	fma.rn.f64 	%fd159, %fd157, %fd158, %fd156;
	ld.global.f64 	%fd160, [%rd37+16];
	ld.global.f64 	%fd161, [%rd39+16];
	fma.rn.f64 	%fd162, %fd160, %fd161, %fd159;
	ld.global.f64 	%fd163, [%rd37+24];
	ld.global.f64 	%fd164, [%rd39+24];
	fma.rn.f64 	%fd183, %fd163, %fd164, %fd162;
	add.s32 	%r57, %r57, 4;
$L__BB2_12:
	setp.eq.s32 	%p19, %r5, 0;
	@%p19 bra 	$L__BB2_16;
	setp.eq.s32 	%p20, %r5, 1;
	add.s32 	%r51, %r57, %r8;
	mul.wide.s32 	%rd40, %r51, 8;
	add.s64 	%rd8, %rd2, %rd40;
	ld.global.f64 	%fd165, [%rd8];
	mul.wide.u32 	%rd41, %r57, 8;
	add.s64 	%rd9, %rd1, %rd41;
	ld.global.f64 	%fd166, [%rd9];
	fma.rn.f64 	%fd183, %fd165, %fd166, %fd183;
	@%p20 bra 	$L__BB2_16;
	setp.eq.s32 	%p21, %r5, 2;
	ld.global.f64 	%fd167, [%rd8+8];
	ld.global.f64 	%fd168, [%rd9+8];
	fma.rn.f64 	%fd183, %fd167, %fd168, %fd183;
	@%p21 bra 	$L__BB2_16;
	ld.global.f64 	%fd169, [%rd8+16];
	ld.global.f64 	%fd170, [%rd9+16];
	fma.rn.f64 	%fd183, %fd169, %fd170, %fd183;
$L__BB2_16:
	add.s32 	%r52, %r53, %r2;
	mul.wide.s32 	%rd42, %r52, 8;
	add.s64 	%rd43, %rd4, %rd42;
	ld.global.f64 	%fd171, [%rd43];
	mul.f64 	%fd172, %fd183, %fd171;
	mov.f64 	%fd173, 0d3FF0000000000000;
	sub.f64 	%fd174, %fd173, %fd171;
	mul.f64 	%fd175, %fd172, %fd174;
	mul.wide.u32 	%rd44, %r53, 8;
	add.s64 	%rd45, %rd3, %rd44;
	st.global.f64 	[%rd45], %fd175;
	add.s32 	%r53, %r53, 1;
	setp.eq.s32 	%p22, %r53, %r31;
	@%p22 bra 	$L__BB2_28;
	bra.uni 	$L__BB2_3;
$L__BB2_17:
	and.b32  	%r20, %r31, 7;
	setp.lt.u32 	%p5, %r31, 8;
	mov.b32 	%r61, 0;
	@%p5 bra 	$L__BB2_20;
	and.b32  	%r61, %r31, 2147483640;
	mov.b32 	%r59, 0;
$L__BB2_19:
	.pragma "nounroll";
	add.s32 	%r39, %r59, %r2;
	mul.wide.s32 	%rd14, %r39, 8;
	add.s64 	%rd15, %rd4, %rd14;
	ld.global.f64 	%fd15, [%rd15];
	mul.f64 	%fd16, %fd15, 0d0000000000000000;
	mov.f64 	%fd17, 0d3FF0000000000000;
	sub.f64 	%fd18, %fd17, %fd15;
	mul.f64 	%fd19, %fd16, %fd18;
	mul.wide.u32 	%rd16, %r59, 8;
	add.s64 	%rd17, %rd3, %rd16;
	st.global.f64 	[%rd17], %fd19;
	ld.global.f64 	%fd20, [%rd15+8];
	mul.f64 	%fd21, %fd20, 0d0000000000000000;
	sub.f64 	%fd22, %fd17, %fd20;
	mul.f64 	%fd23, %fd21, %fd22;
	st.global.f64 	[%rd17+8], %fd23;
	ld.global.f64 	%fd24, [%rd15+16];
	mul.f64 	%fd25, %fd24, 0d0000000000000000;
	sub.f64 	%fd26, %fd17, %fd24;
	mul.f64 	%fd27, %fd25, %fd26;
	st.global.f64 	[%rd17+16], %fd27;
	ld.global.f64 	%fd28, [%rd15+24];
	mul.f64 	%fd29, %fd28, 0d0000000000000000;
	sub.f64 	%fd30, %fd17, %fd28;
	mul.f64 	%fd31, %fd29, %fd30;
	st.global.f64 	[%rd17+24], %fd31;
	ld.global.f64 	%fd32, [%rd15+32];
	mul.f64 	%fd33, %fd32, 0d0000000000000000;
	sub.f64 	%fd34, %fd17, %fd32;
	mul.f64 	%fd35, %fd33, %fd34;
	st.global.f64 	[%rd17+32], %fd35;
	ld.global.f64 	%fd36, [%rd15+40];
	mul.f64 	%fd37, %fd36, 0d0000000000000000;
	sub.f64 	%fd38, %fd17, %fd36;
	mul.f64 	%fd39, %fd37, %fd38;
	st.global.f64 	[%rd17+40], %fd39;
	ld.global.f64 	%fd40, [%rd15+48];
	mul.f64 	%fd41, %fd40, 0d0000000000000000;
	sub.f64 	%fd42, %fd17, %fd40;
	mul.f64 	%fd43, %fd41, %fd42;
	st.global.f64 	[%rd17+48], %fd43;
	ld.global.f64 	%fd44, [%rd15+56];
	mul.f64 	%fd45, %fd44, 0d0000000000000000;
	sub.f64 	%fd46, %fd17, %fd44;
	mul.f64 	%fd47, %fd45, %fd46;
	st.global.f64 	[%rd17+56], %fd47;
	add.s32 	%r59, %r59, 8;
	setp.ne.s32 	%p6, %r59, %r61;
	@%p6 bra 	$L__BB2_19;
$L__BB2_20:
	setp.eq.s32 	%p7, %r20, 0;
	@%p7 bra 	$L__BB2_28;
	and.b32  	%r25, %r31, 3;
	setp.lt.u32 	%p8, %r20, 4;
	@%p8 bra 	$L__BB2_23;
	add.s32 	%r40, %r61, %r2;
	mul.wide.s32 	%rd18, %r40, 8;
	add.s64 	%rd19, %rd4, %rd18;
	ld.global.f64 	%fd48, [%rd19];
	mul.f64 	%fd49, %fd48, 0d0000000000000000;
	mov.f64 	%fd50, 0d3FF0000000000000;
	sub.f64 	%fd51, %fd50, %fd48;
	mul.f64 	%fd52, %fd49, %fd51;
	mul.wide.u32 	%rd20, %r61, 8;
	add.s64 	%rd21, %rd3, %rd20;
	st.global.f64 	[%rd21], %fd52;
	ld.global.f64 	%fd53, [%rd19+8];
	mul.f64 	%fd54, %fd53, 0d0000000000000000;
	sub.f64 	%fd55, %fd50, %fd53;
	mul.f64 	%fd56, %fd54, %fd55;
	st.global.f64 	[%rd21+8], %fd56;
	ld.global.f64 	%fd57, [%rd19+16];
	mul.f64 	%fd58, %fd57, 0d0000000000000000;
	sub.f64 	%fd59, %fd50, %fd57;
	mul.f64 	%fd60, %fd58, %fd59;
	st.global.f64 	[%rd21+16], %fd60;
	ld.global.f64 	%fd61, [%rd19+24];
	mul.f64 	%fd62, %fd61, 0d0000000000000000;
	sub.f64 	%fd63, %fd50, %fd61;
	mul.f64 	%fd64, %fd62, %fd63;
	st.global.f64 	[%rd21+24], %fd64;
	add.s32 	%r61, %r61, 4;
$L__BB2_23:
	setp.eq.s32 	%p9, %r25, 0;
	@%p9 bra 	$L__BB2_28;
	setp.eq.s32 	%p10, %r25, 1;
	@%p10 bra 	$L__BB2_26;
	add.s32 	%r41, %r61, %r2;
	mul.wide.s32 	%rd22, %r41, 8;
	add.s64 	%rd23, %rd4, %rd22;
	ld.global.f64 	%fd65, [%rd23];
	mul.f64 	%fd66, %fd65, 0d0000000000000000;
	mov.f64 	%fd67, 0d3FF0000000000000;
	sub.f64 	%fd68, %fd67, %fd65;
	mul.f64 	%fd69, %fd66, %fd68;
	mul.wide.u32 	%rd24, %r61, 8;
	add.s64 	%rd25, %rd3, %rd24;
	st.global.f64 	[%rd25], %fd69;
	ld.global.f64 	%fd70, [%rd23+8];
	mul.f64 	%fd71, %fd70, 0d0000000000000000;
	sub.f64 	%fd72, %fd67, %fd70;
	mul.f64 	%fd73, %fd71, %fd72;
	st.global.f64 	[%rd25+8], %fd73;
	add.s32 	%r61, %r61, 2;
$L__BB2_26:
	and.b32  	%r42, %r31, 1;
	setp.eq.b32 	%p11, %r42, 1;
	not.pred 	%p12, %p11;
	@%p12 bra 	$L__BB2_28;
	add.s32 	%r43, %r61, %r2;
	mul.wide.s32 	%rd26, %r43, 8;
	add.s64 	%rd27, %rd4, %rd26;
	ld.global.f64 	%fd74, [%rd27];
	mul.f64 	%fd75, %fd74, 0d0000000000000000;
	mov.f64 	%fd76, 0d3FF0000000000000;
	sub.f64 	%fd77, %fd76, %fd74;
	mul.f64 	%fd78, %fd75, %fd77;
	mul.wide.u32 	%rd28, %r61, 8;
	add.s64 	%rd29, %rd3, %rd28;
	st.global.f64 	[%rd29], %fd78;
$L__BB2_28:
	ret;

}
	// .globl	_Z4map4iPdS_dS_S_S_iii
.visible .entry _Z4map4iPdS_dS_S_S_iii(
	.param .u32 _Z4map4iPdS_dS_S_S_iii_param_0,
	.param .u64 .ptr .align 1 _Z4map4iPdS_dS_S_S_iii_param_1,
	.param .u64 .ptr .align 1 _Z4map4iPdS_dS_S_S_iii_param_2,
	.param .f64 _Z4map4iPdS_dS_S_S_iii_param_3,
	.param .u64 .ptr .align 1 _Z4map4iPdS_dS_S_S_iii_param_4,
	.param .u64 .ptr .align 1 _Z4map4iPdS_dS_S_S_iii_param_5,
	.param .u64 .ptr .align 1 _Z4map4iPdS_dS_S_S_iii_param_6,
	.param .u32 _Z4map4iPdS_dS_S_S_iii_param_7,
	.param .u32 _Z4map4iPdS_dS_S_S_iii_param_8,
	.param .u32 _Z4map4iPdS_dS_S_S_iii_param_9
)
{
	.reg .pred 	%p<22>;
	.reg .b32 	%r<106>;
	.reg .b64 	%rd<77>;
	.reg .b64 	%fd<167>;

	ld.param.u32 	%r64, [_Z4map4iPdS_dS_S_S_iii_param_0];
	ld.param.u64 	%rd6, [_Z4map4iPdS_dS_S_S_iii_param_1];
	ld.param.f64 	%fd1, [_Z4map4iPdS_dS_S_S_iii_param_3];
	ld.param.u64 	%rd7, [_Z4map4iPdS_dS_S_S_iii_param_4];
	ld.param.u64 	%rd8, [_Z4map4iPdS_dS_S_S_iii_param_5];
	ld.param.u64 	%rd9, [_Z4map4iPdS_dS_S_S_iii_param_6];
	ld.param.u32 	%r62, [_Z4map4iPdS_dS_S_S_iii_param_7];
	ld.param.u32 	%r63, [_Z4map4iPdS_dS_S_S_iii_param_8];
	cvta.to.global.u64 	%rd1, %rd9;
	cvta.to.global.u64 	%rd2, %rd6;
	cvta.to.global.u64 	%rd3, %rd8;
	cvta.to.global.u64 	%rd4, %rd7;
	mov.u32 	%r65, %ctaid.x;
	mov.u32 	%r66, %ntid.x;
	mov.u32 	%r67, %tid.x;
	mad.lo.s32 	%r1, %r65, %r66, %r67;
	setp.ge.s32 	%p1, %r1, %r64;
	setp.lt.s32 	%p2, %r63, 1;
	or.pred  	%p3, %p1, %p2;
	@%p3 bra 	$L__BB3_27;
	setp.lt.s32 	%p4, %r62, 1;
	mul.lo.s32 	%r2, %r62, %r1;
	@%p4 bra 	$L__BB3_15;
	add.s32 	%r3, %r62, -1;
	and.b32  	%r4, %r62, 7;
	and.b32  	%r5, %r62, 3;
	and.b32  	%r6, %r62, 2147483640;
	neg.s32 	%r7, %r6;
	shl.b32 	%r8, %r62, 3;
	mul.lo.s32 	%r9, %r62, 3;
	shl.b32 	%r10, %r62, 2;
	mul.lo.s32 	%r11, %r62, 5;
	mul.lo.s32 	%r12, %r62, 6;
	mov.b32 	%r86, 0;
$L__BB3_3:
	setp.lt.u32 	%p13, %r3, 7;
	mul.wide.u32 	%rd22, %r86, 8;
	add.s64 	%rd5, %rd4, %rd22;
	ld.global.f64 	%fd60, [%rd5];
	mul.f64 	%fd61, %fd1, %fd60;
	add.s64 	%rd23, %rd3, %rd22;
	st.global.f64 	[%rd23], %fd61;
	mov.b32 	%r98, 0;
	@%p13 bra 	$L__BB3_6;
	add.s32 	%r95, %r62, %r86;
	shl.b32 	%r73, %r62, 1;
	add.s32 	%r94, %r73, %r86;
	add.s32 	%r93, %r9, %r86;
	add.s32 	%r92, %r10, %r86;
	add.s32 	%r91, %r11, %r86;
	add.s32 	%r90, %r12, %r86;
	mad.lo.s32 	%r89, %r62, 7, %r86;
	mov.u32 	%r87, %r2;
	mov.u32 	%r88, %r86;
	mov.u32 	%r96, %r7;
$L__BB3_5:
	.pragma "nounroll";
	mul.wide.s32 	%rd24, %r87, 8;
	add.s64 	%rd25, %rd2, %rd24;
	ld.global.f64 	%fd62, [%rd25];
	mul.f64 	%fd63, %fd1, %fd62;
	ld.global.f64 	%fd64, [%rd5];
	mul.wide.u32 	%rd26, %r88, 8;
	add.s64 	%rd27, %rd3, %rd26;
	ld.global.f64 	%fd65, [%rd27];
	fma.rn.f64 	%fd66, %fd63, %fd64, %fd65;
	st.global.f64 	[%rd27], %fd66;
	add.s64 	%rd28, %rd1, %rd26;
	ld.global.f64 	%fd67, [%rd28];
	add.f64 	%fd68, %fd66, %fd67;
	st.global.f64 	[%rd28], %fd68;
	ld.global.f64 	%fd69, [%rd25+8];
	mul.f64 	%fd70, %fd1, %fd69;
	ld.global.f64 	%fd71, [%rd5];
	mul.wide.u32 	%rd29, %r95, 8;
	add.s64 	%rd30, %rd3, %rd29;
	ld.global.f64 	%fd72, [%rd30];
	fma.rn.f64 	%fd73, %fd70, %fd71, %fd72;
	st.global.f64 	[%rd30], %fd73;
	add.s64 	%rd31, %rd1, %rd29;
	ld.global.f64 	%fd74, [%rd31];
	add.f64 	%fd75, %fd73, %fd74;
	st.global.f64 	[%rd31], %fd75;
	ld.global.f64 	%fd76, [%rd25+16];
	mul.f64 	%fd77, %fd1, %fd76;
	ld.global.f64 	%fd78, [%rd5];
	mul.wide.u32 	%rd32, %r94, 8;
	add.s64 	%rd33, %rd3, %rd32;
	ld.global.f64 	%fd79, [%rd33];
	fma.rn.f64 	%fd80, %fd77, %fd78, %fd79;
	st.global.f64 	[%rd33], %fd80;
	add.s64 	%rd34, %rd1, %rd32;
	ld.global.f64 	%fd81, [%rd34];
	add.f64 	%fd82, %fd80, %fd81;
	st.global.f64 	[%rd34], %fd82;
	ld.global.f64 	%fd83, [%rd25+24];
	mul.f64 	%fd84, %fd1, %fd83;
	ld.global.f64 	%fd85, [%rd5];
	mul.wide.u32 	%rd35, %r93, 8;
	add.s64 	%rd36, %rd3, %rd35;
	ld.global.f64 	%fd86, [%rd36];
	fma.rn.f64 	%fd87, %fd84, %fd85, %fd86;
	st.global.f64 	[%rd36], %fd87;
	add.s64 	%rd37, %rd1, %rd35;
	ld.global.f64 	%fd88, [%rd37];
	add.f64 	%fd89, %fd87, %fd88;
	st.global.f64 	[%rd37], %fd89;
	ld.global.f64 	%fd90, [%rd25+32];
	mul.f64 	%fd91, %fd1, %fd90;
	ld.global.f64 	%fd92, [%rd5];
	mul.wide.u32 	%rd38, %r92, 8;
	add.s64 	%rd39, %rd3, %rd38;
	ld.global.f64 	%fd93, [%rd39];
	fma.rn.f64 	%fd94, %fd91, %fd92, %fd93;
	st.global.f64 	[%rd39], %fd94;
	add.s64 	%rd40, %rd1, %rd38;
	ld.global.f64 	%fd95, [%rd40];
	add.f64 	%fd96, %fd94, %fd95;
	st.global.f64 	[%rd40], %fd96;
	ld.global.f64 	%fd97, [%rd25+40];
	mul.f64 	%fd98, %fd1, %fd97;
	ld.global.f64 	%fd99, [%rd5];
	mul.wide.u32 	%rd41, %r91, 8;
	add.s64 	%rd42, %rd3, %rd41;
	ld.global.f64 	%fd100, [%rd42];
	fma.rn.f64 	%fd101, %fd98, %fd99, %fd100;
	st.global.f64 	[%rd42], %fd101;
	add.s64 	%rd43, %rd1, %rd41;
	ld.global.f64 	%fd102, [%rd43];
	add.f64 	%fd103, %fd101, %fd102;
	st.global.f64 	[%rd43], %fd103;
	ld.global.f64 	%fd104, [%rd25+48];
	mul.f64 	%fd105, %fd1, %fd104;
	ld.global.f64 	%fd106, [%rd5];
	mul.wide.u32 	%rd44, %r90, 8;
	add.s64 	%rd45, %rd3, %rd44;
	ld.global.f64 	%fd107, [%rd45];
	fma.rn.f64 	%fd108, %fd105, %fd106, %fd107;
	st.global.f64 	[%rd45], %fd108;
	add.s64 	%rd46, %rd1, %rd44;
	ld.global.f64 	%fd109, [%rd46];
	add.f64 	%fd110, %fd108, %fd109;
	st.global.f64 	[%rd46], %fd110;
	ld.global.f64 	%fd111, [%rd25+56];
	mul.f64 	%fd112, %fd1, %fd111;
	ld.global.f64 	%fd113, [%rd5];
	mul.wide.u32 	%rd47, %r89, 8;
	add.s64 	%rd48, %rd3, %rd47;
	ld.global.f64 	%fd114, [%rd48];
	fma.rn.f64 	%fd115, %fd112, %fd113, %fd114;
	st.global.f64 	[%rd48], %fd115;
	add.s64 	%rd49, %rd1, %rd47;
	ld.global.f64 	%fd116, [%rd49];
	add.f64 	%fd117, %fd115, %fd116;
	st.global.f64 	[%rd49], %fd117;
	add.s32 	%r96, %r96, 8;
	add.s32 	%r95, %r95, %r8;
	add.s32 	%r94, %r94, %r8;
	add.s32 	%r93, %r93, %r8;
	add.s32 	%r92, %r92, %r8;
	add.s32 	%r91, %r91, %r8;
	add.s32 	%r90, %r90, %r8;
	add.s32 	%r89, %r89, %r8;
	add.s32 	%r88, %r88, %r8;
	add.s32 	%r87, %r87, 8;
	setp.ne.s32 	%p14, %r96, 0;
	mov.u32 	%r98, %r6;
	@%p14 bra 	$L__BB3_5;
$L__BB3_6:
	setp.eq.s32 	%p15, %r4, 0;
	@%p15 bra 	$L__BB3_14;
	add.s32 	%r74, %r4, -1;
	setp.lt.u32 	%p16, %r74, 3;
	@%p16 bra 	$L__BB3_9;
	add.s32 	%r75, %r98, %r2;
	mul.wide.s32 	%rd50, %r75, 8;
	add.s64 	%rd51, %rd2, %rd50;
	ld.global.f64 	%fd118, [%rd51];
	mul.f64 	%fd119, %fd1, %fd118;
	ld.global.f64 	%fd120, [%rd5];
	mad.lo.s32 	%r76, %r98, %r62, %r86;
	mul.wide.u32 	%rd52, %r76, 8;
	add.s64 	%rd53, %rd3, %rd52;
	ld.global.f64 	%fd121, [%rd53];
	fma.rn.f64 	%fd122, %fd119, %fd120, %fd121;
	st.global.f64 	[%rd53], %fd122;
	add.s64 	%rd54, %rd1, %rd52;
	ld.global.f64 	%fd123, [%rd54];
	add.f64 	%fd124, %fd122, %fd123;
	st.global.f64 	[%rd54], %fd124;
	ld.global.f64 	%fd125, [%rd51+8];
	mul.f64 	%fd126, %fd1, %fd125;
	ld.global.f64 	%fd127, [%rd5];
	add.s32 	%r77, %r76, %r62;
	mul.wide.u32 	%rd55, %r77, 8;
	add.s64 	%rd56, %rd3, %rd55;
	ld.global.f64 	%fd128, [%rd56];
	fma.rn.f64 	%fd129, %fd126, %fd127, %fd128;
	st.global.f64 	[%rd56], %fd129;
	add.s64 	%rd57, %rd1, %rd55;
	ld.global.f64 	%fd130, [%rd57];
	add.f64 	%fd131, %fd129, %fd130;
	st.global.f64 	[%rd57], %fd131;
	ld.global.f64 	%fd132, [%rd51+16];
	mul.f64 	%fd133, %fd1, %fd132;
	ld.global.f64 	%fd134, [%rd5];
	add.s32 	%r78, %r77, %r62;
	mul.wide.u32 	%rd58, %r78, 8;
	add.s64 	%rd59, %rd3, %rd58;
	ld.global.f64 	%fd135, [%rd59];
	fma.rn.f64 	%fd136, %fd133, %fd134, %fd135;
	st.global.f64 	[%rd59], %fd136;
	add.s64 	%rd60, %rd1, %rd58;
	ld.global.f64 	%fd137, [%rd60];
	add.f64 	%fd138, %fd136, %fd137;
	st.global.f64 	[%rd60], %fd138;
	ld.global.f64 	%fd139, [%rd51+24];
	mul.f64 	%fd140, %fd1, %fd139;
	ld.global.f64 	%fd141, [%rd5];
	add.s32 	%r79, %r78, %r62;
	mul.wide.u32 	%rd61, %r79, 8;
	add.s64 	%rd62, %rd3, %rd61;
	ld.global.f64 	%fd142, [%rd62];
	fma.rn.f64 	%fd143, %fd140, %fd141, %fd142;
	st.global.f64 	[%rd62], %fd143;
	add.s64 	%rd63, %rd1, %rd61;
	ld.global.f64 	%fd144, [%rd63];
	add.f64 	%fd145, %fd143, %fd144;
	st.global.f64 	[%rd63], %fd145;
	add.s32 	%r98, %r98, 4;
$L__BB3_9:
	setp.eq.s32 	%p17, %r5, 0;
	@%p17 bra 	$L__BB3_14;
	setp.eq.s32 	%p18, %r5, 1;
	@%p18 bra 	$L__BB3_12;
	add.s32 	%r80, %r98, %r2;
	mul.wide.s32 	%rd64, %r80, 8;
	add.s64 	%rd65, %rd2, %rd64;
	ld.global.f64 	%fd146, [%rd65];
	mul.f64 	%fd147, %fd1, %fd146;
	ld.global.f64 	%fd148, [%rd5];
	mad.lo.s32 	%r81, %r98, %r62, %r86;
	mul.wide.u32 	%rd66, %r81, 8;
	add.s64 	%rd67, %rd3, %rd66;
	ld.global.f64 	%fd149, [%rd67];
	fma.rn.f64 	%fd150, %fd147, %fd148, %fd149;
	st.global.f64 	[%rd67], %fd150;
	add.s64 	%rd68, %rd1, %rd66;
	ld.global.f64 	%fd151, [%rd68];
	add.f64 	%fd152, %fd150, %fd151;
	st.global.f64 	[%rd68], %fd152;
	ld.global.f64 	%fd153, [%rd65+8];
	mul.f64 	%fd154, %fd1, %fd153;
	ld.global.f64 	%fd155, [%rd5];
	add.s32 	%r82, %r81, %r62;
	mul.wide.u32 	%rd69, %r82, 8;
	add.s64 	%rd70, %rd3, %rd69;
	ld.global.f64 	%fd156, [%rd70];
	fma.rn.f64 	%fd157, %fd154, %fd155, %fd156;
	st.global.f64 	[%rd70], %fd157;
	add.s64 	%rd71, %rd1, %rd69;
	ld.global.f64 	%fd158, [%rd71];
	add.f64 	%fd159, %fd157, %fd158;
	st.global.f64 	[%rd71], %fd159;
	add.s32 	%r98, %r98, 2;
$L__BB3_12:
	and.b32  	%r83, %r62, 1;
	setp.eq.b32 	%p19, %r83, 1;
	not.pred 	%p20, %p19;
	@%p20 bra 	$L__BB3_14;
	add.s32 	%r84, %r98, %r2;
	mul.wide.s32 	%rd72, %r84, 8;
	add.s64 	%rd73, %rd2, %rd72;
	ld.global.f64 	%fd160, [%rd73];
	mul.f64 	%fd161, %fd1, %fd160;
	ld.global.f64 	%fd162, [%rd5];
	mad.lo.s32 	%r85, %r98, %r62, %r86;
	mul.wide.u32 	%rd74, %r85, 8;
	add.s64 	%rd75, %rd3, %rd74;
	ld.global.f64 	%fd163, [%rd75];
	fma.rn.f64 	%fd164, %fd161, %fd162, %fd163;
	st.global.f64 	[%rd75], %fd164;
	add.s64 	%rd76, %rd1, %rd74;
	ld.global.f64 	%fd165, [%rd76];
	add.f64 	%fd166, %fd164, %fd165;
	st.global.f64 	[%rd76], %fd166;
$L__BB3_14:
	add.s32 	%r86, %r86, 1;
	setp.eq.s32 	%p21, %r86, %r63;
	@%p21 bra 	$L__BB3_27;
	bra.uni 	$L__BB3_3;
$L__BB3_15:
	and.b32  	%r47, %r63, 15;
	setp.lt.u32 	%p5, %r63, 16;
	mov.b32 	%r102, 0;
	@%p5 bra 	$L__BB3_18;
	and.b32  	%r102, %r63, 2147483632;
	mov.b32 	%r100, 0;
$L__BB3_17:
	.pragma "nounroll";
	mul.wide.u32 	%rd10, %r100, 8;
	add.s64 	%rd11, %rd4, %rd10;
	ld.global.f64 	%fd2, [%rd11];
	mul.f64 	%fd3, %fd1, %fd2;
	add.s64 	%rd12, %rd3, %rd10;
	st.global.f64 	[%rd12], %fd3;
	ld.global.f64 	%fd4, [%rd11+8];
	mul.f64 	%fd5, %fd1, %fd4;
	st.global.f64 	[%rd12+8], %fd5;
	ld.global.f64 	%fd6, [%rd11+16];
	mul.f64 	%fd7, %fd1, %fd6;
	st.global.f64 	[%rd12+16], %fd7;
	ld.global.f64 	%fd8, [%rd11+24];
	mul.f64 	%fd9, %fd1, %fd8;
	st.global.f64 	[%rd12+24], %fd9;
	ld.global.f64 	%fd10, [%rd11+32];
	mul.f64 	%fd11, %fd1, %fd10;
	st.global.f64 	[%rd12+32], %fd11;
	ld.global.f64 	%fd12, [%rd11+40];
	mul.f64 	%fd13, %fd1, %fd12;
	st.global.f64 	[%rd12+40], %fd13;
	ld.global.f64 	%fd14, [%rd11+48];
	mul.f64 	%fd15, %fd1, %fd14;
	st.global.f64 	[%rd12+48], %fd15;
	ld.global.f64 	%fd16, [%rd11+56];
	mul.f64 	%fd17, %fd1, %fd16;
	st.global.f64 	[%rd12+56], %fd17;
	ld.global.f64 	%fd18, [%rd11+64];
	mul.f64 	%fd19, %fd1, %fd18;
	st.global.f64 	[%rd12+64], %fd19;
	ld.global.f64 	%fd20, [%rd11+72];
	mul.f64 	%fd21, %fd1, %fd20;
	st.global.f64 	[%rd12+72], %fd21;
	ld.global.f64 	%fd22, [%rd11+80];
	mul.f64 	%fd23, %fd1, %fd22;
	st.global.f64 	[%rd12+80], %fd23;
	ld.global.f64 	%fd24, [%rd11+88];
	mul.f64 	%fd25, %fd1, %fd24;
	st.global.f64 	[%rd12+88], %fd25;
	ld.global.f64 	%fd26, [%rd11+96];
	mul.f64 	%fd27, %fd1, %fd26;
	st.global.f64 	[%rd12+96], %fd27;
	ld.global.f64 	%fd28, [%rd11+104];
	mul.f64 	%fd29, %fd1, %fd28;
	st.global.f64 	[%rd12+104], %fd29;
	ld.global.f64 	%fd30, [%rd11+112];
	mul.f64 	%fd31, %fd1, %fd30;
	st.global.f64 	[%rd12+112], %fd31;
	ld.global.f64 	%fd32, [%rd11+120];
	mul.f64 	%fd33, %fd1, %fd32;
	st.global.f64 	[%rd12+120], %fd33;
	add.s32 	%r100, %r100, 16;
	setp.ne.s32 	%p6, %r100, %r102;
	@%p6 bra 	$L__BB3_17;
$L__BB3_18:
	setp.eq.s32 	%p7, %r47, 0;
	@%p7 bra 	$L__BB3_27;
	and.b32  	%r52, %r63, 7;
	setp.lt.u32 	%p8, %r47, 8;
	@%p8 bra 	$L__BB3_21;
	mul.wide.u32 	%rd13, %r102, 8;
	add.s64 	%rd14, %rd4, %rd13;
	ld.global.f64 	%fd34, [%rd14];
	mul.f64 	%fd35, %fd1, %fd34;
	add.s64 	%rd15, %rd3, %rd13;
	st.global.f64 	[%rd15], %fd35;
	ld.global.f64 	%fd36, [%rd14+8];
	mul.f64 	%fd37, %fd1, %fd36;
	st.global.f64 	[%rd15+8], %fd37;
	ld.global.f64 	%fd38, [%rd14+16];
	mul.f64 	%fd39, %fd1, %fd38;
	st.global.f64 	[%rd15+16], %fd39;
	ld.global.f64 	%fd40, [%rd14+24];
	mul.f64 	%fd41, %fd1, %fd40;
	st.global.f64 	[%rd15+24], %fd41;
	ld.global.f64 	%fd42, [%rd14+32];
	mul.f64 	%fd43, %fd1, %fd42;
	st.global.f64 	[%rd15+32], %fd43;
	ld.global.f64 	%fd44, [%rd14+40];
	mul.f64 	%fd45, %fd1, %fd44;
	st.global.f64 	[%rd15+40], %fd45;
	ld.global.f64 	%fd46, [%rd14+48];
	mul.f64 	%fd47, %fd1, %fd46;
	st.global.f64 	[%rd15+48], %fd47;
	ld.global.f64 	%fd48, [%rd14+56];
	mul.f64 	%fd49, %fd1, %fd48;
	st.global.f64 	[%rd15+56], %fd49;
	add.s32 	%r102, %r102, 8;
$L__BB3_21:
	setp.eq.s32 	%p9, %r52, 0;
	@%p9 bra 	$L__BB3_27;
	and.b32  	%r55, %r63, 3;
	setp.lt.u32 	%p10, %r52, 4;
	@%p10 bra 	$L__BB3_24;
	mul.wide.u32 	%rd16, %r102, 8;
	add.s64 	%rd17, %rd4, %rd16;
	ld.global.f64 	%fd50, [%rd17];
	mul.f64 	%fd51, %fd1, %fd50;
	add.s64 	%rd18, %rd3, %rd16;
	st.global.f64 	[%rd18], %fd51;
	ld.global.f64 	%fd52, [%rd17+8];
	mul.f64 	%fd53, %fd1, %fd52;
	st.global.f64 	[%rd18+8], %fd53;
	ld.global.f64 	%fd54, [%rd17+16];
	mul.f64 	%fd55, %fd1, %fd54;
	st.global.f64 	[%rd18+16], %fd55;
	ld.global.f64 	%fd56, [%rd17+24];
	mul.f64 	%fd57, %fd1, %fd56;
	st.global.f64 	[%rd18+24], %fd57;
	add.s32 	%r102, %r102, 4;
$L__BB3_24:
	setp.eq.s32 	%p11, %r55, 0;
	@%p11 bra 	$L__BB3_27;
	mov.b32 	%r105, 0;
$L__BB3_26:
	.pragma "nounroll";
	mul.wide.u32 	%rd19, %r102, 8;
	add.s64 	%rd20, %rd4, %rd19;
	ld.global.f64 	%fd58, [%rd20];
	mul.f64 	%fd59, %fd1, %fd58;
	add.s64 	%rd21, %rd3, %rd19;
	st.global.f64 	[%rd21], %fd59;
	add.s32 	%r102, %r102, 1;
	add.s32 	%r105, %r105, 1;
	setp.ne.s32 	%p12, %r105, %r55;
	@%p12 bra 	$L__BB3_26;
$L__BB3_27:
	ret;

}
	// .globl	_Z4map5iPdS_dS_S_S_S_S_iii
.visible .entry _Z4map5iPdS_dS_S_S_S_S_iii(
	.param .u32 _Z4map5iPdS_dS_S_S_S_S_iii_param_0,
	.param .u64 .ptr .align 1 _Z4map5iPdS_dS_S_S_S_S_iii_param_1,
	.param .u64 .ptr .align 1 _Z4map5iPdS_dS_S_S_S_S_iii_param_2,
	.param .f64 _Z4map5iPdS_dS_S_S_S_S_iii_param_3,
	.param .u64 .ptr .align 1 _Z4map5iPdS_dS_S_S_S_S_iii_param_4,
	.param .u64 .ptr .align 1 _Z4map5iPdS_dS_S_S_S_S_iii_param_5,
	.param .u64 .ptr .align 1 _Z4map5iPdS_dS_S_S_S_S_iii_param_6,
	.param .u64 .ptr .align 1 _Z4map5iPdS_dS_S_S_S_S_iii_param_7,
	.param .u64 .ptr .align 1 _Z4map5iPdS_dS_S_S_S_S_iii_param_8,
	.param .u32 _Z4map5iPdS_dS_S_S_S_S_iii_param_9,
	.param .u32 _Z4map5iPdS_dS_S_S_S_S_iii_param_10,
	.param .u32 _Z4map5iPdS_dS_S_S_S_S_iii_param_11
)
{
	.reg .pred 	%p<22>;
	.reg .b32 	%r<76>;
	.reg .b64 	%rd<73>;
	.reg .b64 	%fd<167>;

	ld.param.u32 	%r39, [_Z4map5iPdS_dS_S_S_S_S_iii_param_0];
	ld.param.f64 	%fd1, [_Z4map5iPdS_dS_S_S_S_S_iii_param_3];
	ld.param.u64 	%rd7, [_Z4map5iPdS_dS_S_S_S_S_iii_param_4];
	ld.param.u64 	%rd8, [_Z4map5iPdS_dS_S_S_S_S_iii_param_5];
	ld.param.u64 	%rd9, [_Z4map5iPdS_dS_S_S_S_S_iii_param_7];
	ld.param.u64 	%rd10, [_Z4map5iPdS_dS_S_S_S_S_iii_param_8];
	ld.param.u32 	%r36, [_Z4map5iPdS_dS_S_S_S_S_iii_param_9];
	ld.param.u32 	%r37, [_Z4map5iPdS_dS_S_S_S_S_iii_param_10];
	ld.param.u32 	%r38, [_Z4map5iPdS_dS_S_S_S_S_iii_param_11];
	cvta.to.global.u64 	%rd1, %rd10;
	cvta.to.global.u64 	%rd2, %rd7;
	cvta.to.global.u64 	%rd3, %rd9;
	cvta.to.global.u64 	%rd4, %rd8;
	mov.u32 	%r40, %ctaid.x;
	mov.u32 	%r41, %ntid.x;
	mov.u32 	%r42, %tid.x;
	mad.lo.s32 	%r1, %r40, %r41, %r42;
	setp.ge.s32 	%p1, %r1, %r39;
	setp.lt.s32 	%p2, %r38, 1;
	or.pred  	%p3, %p1, %p2;
	@%p3 bra 	$L__BB4_27;
	setp.lt.s32 	%p4, %r37, 1;
	mul.lo.s32 	%r2, %r36, %r1;
	@%p4 bra 	$L__BB4_15;
	and.b32  	%r3, %r37, 7;
	and.b32  	%r4, %r37, 2147483640;
	neg.s32 	%r5, %r4;
	mov.b32 	%r62, 0;
	mul.wide.s32 	%rd64, %r36, 8;
$L__BB4_3:
	setp.lt.u32 	%p13, %r37, 8;
	mul.wide.u32 	%rd23, %r62, 8;
	add.s64 	%rd5, %rd4, %rd23;
	ld.global.f64 	%fd60, [%rd5];
	mul.f64 	%fd61, %fd1, %fd60;
	add.s64 	%rd6, %rd3, %rd23;
	st.global.f64 	[%rd6], %fd61;
	mov.b32 	%r68, 0;
	@%p13 bra 	$L__BB4_6;
	mov.b32 	%r65, 0;
	mov.u32 	%r63, %r2;
	mov.u32 	%r64, %r62;
	mov.u32 	%r66, %r5;
$L__BB4_5:
	.pragma "nounroll";
	mul.wide.s32 	%rd24, %r63, 8;
	add.s64 	%rd25, %rd2, %rd24;
	ld.global.f64 	%fd62, [%rd25];
	mul.f64 	%fd63, %fd1, %fd62;
	ld.global.f64 	%fd64, [%rd5];
	mul.wide.s32 	%rd26, %r65, 8;
	add.s64 	%rd27, %rd6, %rd26;
	ld.global.f64 	%fd65, [%rd27];
	fma.rn.f64 	%fd66, %fd63, %fd64, %fd65;
	st.global.f64 	[%rd27], %fd66;
	mul.wide.s32 	%rd28, %r64, 8;
	add.s64 	%rd29, %rd1, %rd28;
	ld.global.f64 	%fd67, [%rd29];
	add.f64 	%fd68, %fd66, %fd67;
	st.global.f64 	[%rd29], %fd68;
	ld.global.f64 	%fd69, [%rd25+8];
	mul.f64 	%fd70, %fd1, %fd69;
	ld.global.f64 	%fd71, [%rd5];
	mul.wide.s32 	%rd30, %r36, 8;
	add.s64 	%rd31, %rd27, %rd30;
	ld.global.f64 	%fd72, [%rd31];
	fma.rn.f64 	%fd73, %fd70, %fd71, %fd72;
	st.global.f64 	[%rd31], %fd73;
	add.s64 	%rd32, %rd29, %rd30;
	ld.global.f64 	%fd74, [%rd32];
	add.f64 	%fd75, %fd73, %fd74;
	st.global.f64 	[%rd32], %fd75;
	ld.global.f64 	%fd76, [%rd25+16];
	mul.f64 	%fd77, %fd1, %fd76;
	ld.global.f64 	%fd78, [%rd5];
	add.s64 	%rd33, %rd31, %rd30;
	ld.global.f64 	%fd79, [%rd33];
	fma.rn.f64 	%fd80, %fd77, %fd78, %fd79;
	st.global.f64 	[%rd33], %fd80;
	add.s64 	%rd34, %rd32, %rd30;
	ld.global.f64 	%fd81, [%rd34];
	add.f64 	%fd82, %fd80, %fd81;
	st.global.f64 	[%rd34], %fd82;
	ld.global.f64 	%fd83, [%rd25+24];
	mul.f64 	%fd84, %fd1, %fd83;
	ld.global.f64 	%fd85, [%rd5];
	add.s64 	%rd35, %rd33, %rd30;
	ld.global.f64 	%fd86, [%rd35];
	fma.rn.f64 	%fd87, %fd84, %fd85, %fd86;
	st.global.f64 	[%rd35], %fd87;
	add.s64 	%rd36, %rd34, %rd30;
	ld.global.f64 	%fd88, [%rd36];
	add.f64 	%fd89, %fd87, %fd88;
	st.global.f64 	[%rd36], %fd89;
	ld.global.f64 	%fd90, [%rd25+32];
	mul.f64 	%fd91, %fd1, %fd90;
	ld.global.f64 	%fd92, [%rd5];
	add.s64 	%rd37, %rd35, %rd30;
	ld.global.f64 	%fd93, [%rd37];
	fma.rn.f64 	%fd94, %fd91, %fd92, %fd93;
	st.global.f64 	[%rd37], %fd94;
	add.s64 	%rd38, %rd36, %rd30;
	ld.global.f64 	%fd95, [%rd38];
	add.f64 	%fd96, %fd94, %fd95;
	st.global.f64 	[%rd38], %fd96;
	ld.global.f64 	%fd97, [%rd25+40];
	mul.f64 	%fd98, %fd1, %fd97;
	ld.global.f64 	%fd99, [%rd5];
	add.s64 	%rd39, %rd37, %rd30;
	ld.global.f64 	%fd100, [%rd39];
	fma.rn.f64 	%fd101, %fd98, %fd99, %fd100;
	st.global.f64 	[%rd39], %fd101;
	add.s64 	%rd40, %rd38, %rd30;
	ld.global.f64 	%fd102, [%rd40];
	add.f64 	%fd103, %fd101, %fd102;
	st.global.f64 	[%rd40], %fd103;
	ld.global.f64 	%fd104, [%rd25+48];
	mul.f64 	%fd105, %fd1, %fd104;
	ld.global.f64 	%fd106, [%rd5];
	add.s64 	%rd41, %rd39, %rd30;
	ld.global.f64 	%fd107, [%rd41];
	fma.rn.f64 	%fd108, %fd105, %fd106, %fd107;
	st.global.f64 	[%rd41], %fd108;
	add.s64 	%rd42, %rd40, %rd30;
	ld.global.f64 	%fd109, [%rd42];
	add.f64 	%fd110, %fd108, %fd109;
	st.global.f64 	[%rd42], %fd110;
	ld.global.f64 	%fd111, [%rd25+56];
	mul.f64 	%fd112, %fd1, %fd111;
	ld.global.f64 	%fd113, [%rd5];
	add.s64 	%rd43, %rd41, %rd30;
	ld.global.f64 	%fd114, [%rd43];
	fma.rn.f64 	%fd115, %fd112, %fd113, %fd114;
	st.global.f64 	[%rd43], %fd115;
	add.s64 	%rd44, %rd42, %rd30;
	ld.global.f64 	%fd116, [%rd44];
	add.f64 	%fd117, %fd115, %fd116;
	st.global.f64 	[%rd44], %fd117;
	add.s32 	%r66, %r66, 8;
	shl.b32 	%r49, %r36, 3;
	add.s32 	%r65, %r65, %r49;
	add.s32 	%r64, %r64, %r49;
	add.s32 	%r63, %r63, 8;
	setp.ne.s32 	%p14, %r66, 0;
	mov.u32 	%r68, %r4;
	@%p14 bra 	$L__BB4_5;
$L__BB4_6:
	setp.eq.s32 	%p15, %r3, 0;
	@%p15 bra 	$L__BB4_14;
	add.s32 	%r50, %r3, -1;
	setp.lt.u32 	%p16, %r50, 3;
	@%p16 bra 	$L__BB4_9;
	add.s32 	%r51, %r68, %r2;
	mul.wide.s32 	%rd45, %r51, 8;
	add.s64 	%rd46, %rd2, %rd45;
	ld.global.f64 	%fd118, [%rd46];
	mul.f64 	%fd119, %fd1, %fd118;
	ld.global.f64 	%fd120, [%rd5];
	mul.lo.s32 	%r52, %r68, %r36;
	add.s32 	%r53, %r52, %r62;
	mul.wide.s32 	%rd47, %r52, 8;
	add.s64 	%rd48, %rd6, %rd47;
	ld.global.f64 	%fd121, [%rd48];
	fma.rn.f64 	%fd122, %fd119, %fd120, %fd121;
	st.global.f64 	[%rd48], %fd122;
	mul.wide.s32 	%rd49, %r53, 8;
	add.s64 	%rd50, %rd1, %rd49;
	ld.global.f64 	%fd123, [%rd50];
	add.f64 	%fd124, %fd122, %fd123;
	st.global.f64 	[%rd50], %fd124;
	ld.global.f64 	%fd125, [%rd46+8];
	mul.f64 	%fd126, %fd1, %fd125;
	ld.global.f64 	%fd127, [%rd5];
	mul.wide.s32 	%rd51, %r36, 8;
	add.s64 	%rd52, %rd48, %rd51;
	ld.global.f64 	%fd128, [%rd52];
	fma.rn.f64 	%fd129, %fd126, %fd127, %fd128;
	st.global.f64 	[%rd52], %fd129;
	add.s64 	%rd53, %rd50, %rd51;
	ld.global.f64 	%fd130, [%rd53];
	add.f64 	%fd131, %fd129, %fd130;
	st.global.f64 	[%rd53], %fd131;
	ld.global.f64 	%fd132, [%rd46+16];
	mul.f64 	%fd133, %fd1, %fd132;
	ld.global.f64 	%fd134, [%rd5];
	add.s64 	%rd54, %rd52, %rd51;
	ld.global.f64 	%fd135, [%rd54];
	fma.rn.f64 	%fd136, %fd133, %fd134, %fd135;
	st.global.f64 	[%rd54], %fd136;
	add.s64 	%rd55, %rd53, %rd51;
	ld.global.f64 	%fd137, [%rd55];
	add.f64 	%fd138, %fd136, %fd137;
	st.global.f64 	[%rd55], %fd138;
	ld.global.f64 	%fd139, [%rd46+24];
	mul.f64 	%fd140, %fd1, %fd139;
	ld.global.f64 	%fd141, [%rd5];
	add.s64 	%rd56, %rd54, %rd51;
	ld.global.f64 	%fd142, [%rd56];
	fma.rn.f64 	%fd143, %fd140, %fd141, %fd142;
	st.global.f64 	[%rd56], %fd143;
	add.s64 	%rd57, %rd55, %rd51;
	ld.global.f64 	%fd144, [%rd57];
	add.f64 	%fd145, %fd143, %fd144;
	st.global.f64 	[%rd57], %fd145;
	add.s32 	%r68, %r68, 4;
$L__BB4_9:
	and.b32  	%r54, %r37, 3;
	setp.eq.s32 	%p17, %r54, 0;
	@%p17 bra 	$L__BB4_14;
	setp.eq.s32 	%p18, %r54, 1;
	@%p18 bra 	$L__BB4_12;
	add.s32 	%r55, %r68, %r2;
	mul.wide.s32 	%rd58, %r55, 8;
	add.s64 	%rd59, %rd2, %rd58;
	ld.global.f64 	%fd146, [%rd59];
	mul.f64 	%fd147, %fd1, %fd146;
	ld.global.f64 	%fd148, [%rd5];
	mul.lo.s32 	%r56, %r68, %r36;
	add.s32 	%r57, %r56, %r62;
	mul.wide.s32 	%rd60, %r56, 8;
	add.s64 	%rd61, %rd6, %rd60;
	ld.global.f64 	%fd149, [%rd61];
	fma.rn.f64 	%fd150, %fd147, %fd148, %fd149;
	st.global.f64 	[%rd61], %fd150;
	mul.wide.s32 	%rd62, %r57, 8;
	add.s64 	%rd63, %rd1, %rd62;
	ld.global.f64 	%fd151, [%rd63];
	add.f64 	%fd152, %fd150, %fd151;
	st.global.f64 	[%rd63], %fd152;
	ld.global.f64 	%fd153, [%rd59+8];
	mul.f64 	%fd154, %fd1, %fd153;
	ld.global.f64 	%fd155, [%rd5];
	add.s64 	%rd65, %rd61, %rd64;
	ld.global.f64 	%fd156, [%rd65];
	fma.rn.f64 	%fd157, %fd154, %fd155, %fd156;
	st.global.f64 	[%rd65], %fd157;
	add.s64 	%rd66, %rd63, %rd64;
	ld.global.f64 	%fd158, [%rd66];
	add.f64 	%fd159, %fd157, %fd158;
	st.global.f64 	[%rd66], %fd159;
	add.s32 	%r68, %r68, 2;
$L__BB4_12:
	and.b32  	%r58, %r37, 1;
	setp.eq.b32 	%p19, %r58, 1;
	not.pred 	%p20, %p19;
	@%p20 bra 	$L__BB4_14;
	add.s32 	%r59, %r68, %r2;
	mul.wide.s32 	%rd67, %r59, 8;
	add.s64 	%rd68, %rd2, %rd67;
	ld.global.f64 	%fd160, [%rd68];
	mul.f64 	%fd161, %fd1, %fd160;
	ld.global.f64 	%fd162, [%rd5];
	mul.lo.s32 	%r60, %r68, %r36;
	add.s32 	%r61, %r60, %r62;
	mul.wide.s32 	%rd69, %r60, 8;
	add.s64 	%rd70, %rd6, %rd69;
	ld.global.f64 	%fd163, [%rd70];
	fma.rn.f64 	%fd164, %fd161, %fd162, %fd163;
	st.global.f64 	[%rd70], %fd164;
	mul.wide.s32 	%rd71, %r61, 8;
	add.s64 	%rd72, %rd1, %rd71;
	ld.global.f64 	%fd165, [%rd72];
	add.f64 	%fd166, %fd164, %fd165;
	st.global.f64 	[%rd72], %fd166;
$L__BB4_14:
	add.s32 	%r62, %r62, 1;
	setp.eq.s32 	%p21, %r62, %r38;
	@%p21 bra 	$L__BB4_27;
	bra.uni 	$L__BB4_3;
$L__BB4_15:
	and.b32  	%r21, %r38, 15;
	setp.lt.u32 	%p5, %r38, 16;
	mov.b32 	%r72, 0;
	@%p5 bra 	$L__BB4_18;
	and.b32  	%r72, %r38, 2147483632;
	mov.b32 	%r70, 0;
$L__BB4_17:
	.pragma "nounroll";
	mul.wide.u32 	%rd11, %r70, 8;
	add.s64 	%rd12, %rd4, %rd11;
	ld.global.f64 	%fd2, [%rd12];
	mul.f64 	%fd3, %fd1, %fd2;
	add.s64 	%rd13, %rd3, %rd11;
	st.global.f64 	[%rd13], %fd3;
	ld.global.f64 	%fd4, [%rd12+8];
	mul.f64 	%fd5, %fd1, %fd4;
	st.global.f64 	[%rd13+8], %fd5;
	ld.global.f64 	%fd6, [%rd12+16];
	mul.f64 	%fd7, %fd1, %fd6;
	st.global.f64 	[%rd13+16], %fd7;
	ld.global.f64 	%fd8, [%rd12+24];
	mul.f64 	%fd9, %fd1, %fd8;
	st.global.f64 	[%rd13+24], %fd9;
	ld.global.f64 	%fd10, [%rd12+32];
	mul.f64 	%fd11, %fd1, %fd10;
	st.global.f64 	[%rd13+32], %fd11;
	ld.global.f64 	%fd12, [%rd12+40];
	mul.f64 	%fd13, %fd1, %fd12;
	st.global.f64 	[%rd13+40], %fd13;
	ld.global.f64 	%fd14, [%rd12+48];
	mul.f64 	%fd15, %fd1, %fd14;
	st.global.f64 	[%rd13+48], %fd15;
	ld.global.f64 	%fd16, [%rd12+56];
	mul.f64 	%fd17, %fd1, %fd16;
	st.global.f64 	[%rd13+56], %fd17;
	ld.global.f64 	%fd18, [%rd12+64];
	mul.f64 	%fd19, %fd1, %fd18;
	st.global.f64 	[%rd13+64], %fd19;
	ld.global.f64 	%fd20, [%rd12+72];
	mul.f64 	%fd21, %fd1, %fd20;
	st.global.f64 	[%rd13+72], %fd21;
	ld.global.f64 	%fd22, [%rd12+80];
	mul.f64 	%fd23, %fd1, %fd22;
	st.global.f64 	[%rd13+80], %fd23;
	ld.global.f64 	%fd24, [%rd12+88];
	mul.f64 	%fd25, %fd1, %fd24;
	st.global.f64 	[%rd13+88], %fd25;
	ld.global.f64 	%fd26, [%rd12+96];
	mul.f64 	%fd27, %fd1, %fd26;
	st.global.f64 	[%rd13+96], %fd27;
	ld.global.f64 	%fd28, [%rd12+104];
	mul.f64 	%fd29, %fd1, %fd28;
	st.global.f64 	[%rd13+104], %fd29;
	ld.global.f64 	%fd30, [%rd12+112];
	mul.f64 	%fd31, %fd1, %fd30;
	st.global.f64 	[%rd13+112], %fd31;
	ld.global.f64 	%fd32, [%rd12+120];
	mul.f64 	%fd33, %fd1, %fd32;
	st.global.f64 	[%rd13+120], %fd33;
	add.s32 	%r70, %r70, 16;
	setp.ne.s32 	%p6, %r70, %r72;
	@%p6 bra 	$L__BB4_17;
$L__BB4_18:
	setp.eq.s32 	%p7, %r21, 0;
	@%p7 bra 	$L__BB4_27;
	and.b32  	%r26, %r38, 7;
	setp.lt.u32 	%p8, %r21, 8;
	@%p8 bra 	$L__BB4_21;
	mul.wide.u32 	%rd14, %r72, 8;
	add.s64 	%rd15, %rd4, %rd14;
	ld.global.f64 	%fd34, [%rd15];
	mul.f64 	%fd35, %fd1, %fd34;
	add.s64 	%rd16, %rd3, %rd14;
	st.global.f64 	[%rd16], %fd35;
	ld.global.f64 	%fd36, [%rd15+8];
	mul.f64 	%fd37, %fd1, %fd36;
	st.global.f64 	[%rd16+8], %fd37;
	ld.global.f64 	%fd38, [%rd15+16];
	mul.f64 	%fd39, %fd1, %fd38;
	st.global.f64 	[%rd16+16], %fd39;
	ld.global.f64 	%fd40, [%rd15+24];
	mul.f64 	%fd41, %fd1, %fd40;
	st.global.f64 	[%rd16+24], %fd41;
	ld.global.f64 	%fd42, [%rd15+32];
	mul.f64 	%fd43, %fd1, %fd42;
	st.global.f64 	[%rd16+32], %fd43;
	ld.global.f64 	%fd44, [%rd15+40];
	mul.f64 	%fd45, %fd1, %fd44;
	st.global.f64 	[%rd16+40], %fd45;
	ld.global.f64 	%fd46, [%rd15+48];
	mul.f64 	%fd47, %fd1, %fd46;
	st.global.f64 	[%rd16+48], %fd47;
	ld.global.f64 	%fd48, [%rd15+56];
	mul.f64 	%fd49, %fd1, %fd48;
	st.global.f64 	[%rd16+56], %fd49;
	add.s32 	%r72, %r72, 8;
$L__BB4_21:
	setp.eq.s32 	%p9, %r26, 0;
	@%p9 bra 	$L__BB4_27;
	and.b32  	%r29, %r38, 3;
	setp.lt.u32 	%p10, %r26, 4;
	@%p10 bra 	$L__BB4_24;
	mul.wide.u32 	%rd17, %r72, 8;
	add.s64 	%rd18, %rd4, %rd17;
	ld.global.f64 	%fd50, [%rd18];
	mul.f64 	%fd51, %fd1, %fd50;
	add.s64 	%rd19, %rd3, %rd17;
	st.global.f64 	[%rd19], %fd51;
	ld.global.f64 	%fd52, [%rd18+8];
	mul.f64 	%fd53, %fd1, %fd52;
	st.global.f64 	[%rd19+8], %fd53;
	ld.global.f64 	%fd54, [%rd18+16];
	mul.f64 	%fd55, %fd1, %fd54;
	st.global.f64 	[%rd19+16], %fd55;
	ld.global.f64 	%fd56, [%rd18+24];
	mul.f64 	%fd57, %fd1, %fd56;
	st.global.f64 	[%rd19+24], %fd57;
	add.s32 	%r72, %r72, 4;
$L__BB4_24:
	setp.eq.s32 	%p11, %r29, 0;
	@%p11 bra 	$L__BB4_27;
	mov.b32 	%r75, 0;
$L__BB4_26:
	.pragma "nounroll";
	mul.wide.u32 	%rd20, %r72, 8;
	add.s64 	%rd21, %rd4, %rd20;
	ld.global.f64 	%fd58, [%rd21];
	mul.f64 	%fd59, %fd1, %fd58;
	add.s64 	%rd22, %rd3, %rd20;
	st.global.f64 	[%rd22], %fd59;
	add.s32 	%r72, %r72, 1;
	add.s32 	%r75, %r75, 1;
	setp.ne.s32 	%p12, %r75, %r29;
	@%p12 bra 	$L__BB4_26;
$L__BB4_27:
	ret;

}


// ===== COMPILED SASS (sm_100) =====

	.target	sm_100

	.elftype	@"ET_EXEC"


//--------------------- .note.nv.tkinfo           --------------------------
	.section	.note.nv.tkinfo,"",@"SHT_NOTE"
	.sectionflags	@"SHF_NOTE_NV_TKINFO"
	.tkinfo
        /*0018*/ 	.word	0x00000002
        /*0030*/ 	.string	""
        /*0030*/ 	.string	"ptxas"
        /*0030*/ 	.string	"Cuda compilation tools, release 13.0, V13.0.88"
        /*0030*/ 	.string	"Build cuda_13.0.r13.0/compiler.36424714_0"
        /*0030*/ 	.string	"-arch sm_100 -m 64 "



//--------------------- .note.nv.cuinfo           --------------------------
	.section	.note.nv.cuinfo,"",@"SHT_NOTE"
	.sectionflags	@"SHF_NOTE_NV_CUINFO"
        /*0018*/ 	.short	0x0002
        /*001a*/ 	.short	0x0064
        /*001c*/ 	.short	0x0082
	.zero		2


//--------------------- .nv.info                  --------------------------
	.section	.nv.info,"",@"SHT_CUDA_INFO"
	.align	4


	//----- nvinfo : EIATTR_REGCOUNT
	.align		4
        /*0000*/ 	.byte	0x04, 0x2f
        /*0002*/ 	.short	(.L_10 - .L_9)
	.align		4
.L_9:
        /*0004*/ 	.word	index@(_Z4map1iPdS_S_ii)
        /*0008*/ 	.word	0x00000020


	//----- nvinfo : EIATTR_FRAME_SIZE
	.align		4
.L_10:
        /*000c*/ 	.byte	0x04, 0x11
        /*000e*/ 	.short	(.L_12 - .L_11)
	.align		4
.L_11:
        /*0010*/ 	.word	index@($__internal_1_$__cuda_sm20_dblrcp_rn_slowpath_v3)
        /*0014*/ 	.word	0x00000000


	//----- nvinfo : EIATTR_FRAME_SIZE
	.align		4
.L_12:
        /*0018*/ 	.byte	0x04, 0x11
        /*001a*/ 	.short	(.L_14 - .L_13)
	.align		4
.L_13:
        /*001c*/ 	.word	index@(_Z4map1iPdS_S_ii)
        /*0020*/ 	.word	0x00000000


	//----- nvinfo : EIATTR_REGCOUNT
	.align		4
.L_14:
        /*0024*/ 	.byte	0x04, 0x2f
        /*0026*/ 	.short	(.L_16 - .L_15)
	.align		4
.L_15:
        /*0028*/ 	.word	index@(_Z4map2iPdS_S_S_S_S_iii)
        /*002c*/ 	.word	0x00000020


	//----- nvinfo : EIATTR_FRAME_SIZE
	.align		4
.L_16:
        /*0030*/ 	.byte	0x04, 0x11
        /*0032*/ 	.short	(.L_18 - .L_17)
	.align		4
.L_17:
        /*0034*/ 	.word	index@($__internal_0_$__cuda_sm20_dblrcp_rn_slowpath_v3)
        /*0038*/ 	.word	0x00000000


	//----- nvinfo : EIATTR_FRAME_SIZE
	.align		4
.L_18:
        /*003c*/ 	.byte	0x04, 0x11
        /*003e*/ 	.short	(.L_20 - .L_19)
	.align		4
.L_19:
        /*0040*/ 	.word	index@(_Z4map2iPdS_S_S_S_S_iii)
        /*0044*/ 	.word	0x00000000


	//----- nvinfo : EIATTR_REGCOUNT
	.align		4
.L_20:
        /*0048*/ 	.byte	0x04, 0x2f
        /*004a*/ 	.short	(.L_22 - .L_21)
	.align		4
.L_21:
        /*004c*/ 	.word	index@(_Z4map3iPdS_S_S_S_S_iii)
        /*0050*/ 	.word	0x00000020


	//----- nvinfo : EIATTR_FRAME_SIZE
	.align		4
.L_22:
        /*0054*/ 	.byte	0x04, 0x11
        /*0056*/ 	.short	(.L_24 - .L_23)
	.align		4
.L_23:
        /*0058*/ 	.word	index@(_Z4map3iPdS_S_S_S_S_iii)
        /*005c*/ 	.word	0x00000000


	//----- nvinfo : EIATTR_REGCOUNT
	.align		4
.L_24:
        /*0060*/ 	.byte	0x04, 0x2f
        /*0062*/ 	.short	(.L_26 - .L_25)
	.align		4
.L_25:
        /*0064*/ 	.word	index@(_Z4map4iPdS_dS_S_S_iii)
        /*0068*/ 	.word	0x00000020


	//----- nvinfo : EIATTR_FRAME_SIZE
	.align		4
.L_26:
        /*006c*/ 	.byte	0x04, 0x11
        /*006e*/ 	.short	(.L_28 - .L_27)
	.align		4
.L_27:
        /*0070*/ 	.word	index@(_Z4map4iPdS_dS_S_S_iii)
        /*0074*/ 	.word	0x00000000


	//----- nvinfo : EIATTR_REGCOUNT
	.align		4
.L_28:
        /*0078*/ 	.byte	0x04, 0x2f
        /*007a*/ 	.short	(.L_30 - .L_29)
	.align		4
.L_29:
        /*007c*/ 	.word	index@(_Z4map5iPdS_dS_S_S_S_S_iii)
        /*0080*/ 	.word	0x00000020


	//----- nvinfo : EIATTR_FRAME_SIZE
	.align		4
.L_30:
        /*0084*/ 	.byte	0x04, 0x11
        /*0086*/ 	.short	(.L_32 - .L_31)
	.align		4
.L_31:
        /*0088*/ 	.word	index@(_Z4map5iPdS_dS_S_S_S_S_iii)
        /*008c*/ 	.word	0x00000000


	//----- nvinfo : EIATTR_MIN_STACK_SIZE
	.align		4
.L_32:
        /*0090*/ 	.byte	0x04, 0x12
        /*0092*/ 	.short	(.L_34 - .L_33)
	.align		4
.L_33:
        /*0094*/ 	.word	index@(_Z4map5iPdS_dS_S_S_S_S_iii)
        /*0098*/ 	.word	0x00000000


	//----- nvinfo : EIATTR_MIN_STACK_SIZE
	.align		4
.L_34:
        /*009c*/ 	.byte	0x04, 0x12
        /*009e*/ 	.short	(.L_36 - .L_35)
	.align		4
.L_35:
        /*00a0*/ 	.word	index@(_Z4map4iPdS_dS_S_S_iii)
        /*00a4*/ 	.word	0x00000000


	//----- nvinfo : EIATTR_MIN_STACK_SIZE
	.align		4
.L_36:
        /*00a8*/ 	.byte	0x04, 0x12
        /*00aa*/ 	.short	(.L_38 - .L_37)
	.align		4
.L_37:
        /*00ac*/ 	.word	index@(_Z4map3iPdS_S_S_S_S_iii)
        /*00b0*/ 	.word	0x00000000


	//----- nvinfo : EIATTR_MIN_STACK_SIZE
	.align		4
.L_38:
        /*00b4*/ 	.byte	0x04, 0x12
        /*00b6*/ 	.short	(.L_40 - .L_39)
	.align		4
.L_39:
        /*00b8*/ 	.word	index@(_Z4map2iPdS_S_S_S_S_iii)
        /*00bc*/ 	.word	0x00000000


	//----- nvinfo : EIATTR_MIN_STACK_SIZE
	.align		4
.L_40:
        /*00c0*/ 	.byte	0x04, 0x12
        /*00c2*/ 	.short	(.L_42 - .L_41)
	.align		4
.L_41:
        /*00c4*/ 	.word	index@(_Z4map1iPdS_S_ii)
        /*00c8*/ 	.word	0x00000000
.L_42:


//--------------------- .nv.compat                --------------------------
	.section	.nv.compat,"",@"SHT_CUDA_COMPAT_INFO"
	.align	4
        /*0000*/ 	.byte	0x02, 0x09, 0x00, 0x00, 0x02, 0x02, 0x01, 0x00, 0x02, 0x05, 0x05, 0x00, 0x03, 0x07, 0x01, 0x01
        /*0010*/ 	.byte	0x02, 0x03, 0x00, 0x00, 0x02, 0x06, 0x01, 0x00, 0x04, 0x0b, 0x08, 0x00, 0x01, 0x00, 0x00, 0x00
        /*0020*/ 	.byte	0x00, 0x00, 0x00, 0x00


//--------------------- .nv.info._Z4map5iPdS_dS_S_S_S_S_iii --------------------------
	.section	.nv.info._Z4map5iPdS_dS_S_S_S_S_iii,"",@"SHT_CUDA_INFO"
	.sectionflags	@""
	.align	4


	//----- nvinfo : EIATTR_CUDA_API_VERSION
	.align		4
        /*0000*/ 	.byte	0x04, 0x37
        /*0002*/ 	.short	(.L_44 - .L_43)
.L_43:
        /*0004*/ 	.word	0x00000082


	//----- nvinfo : EIATTR_KPARAM_INFO
	.align		4
.L_44:
        /*0008*/ 	.byte	0x04, 0x17
        /*000a*/ 	.short	(.L_46 - .L_45)
.L_45:
        /*000c*/ 	.word	0x00000000
        /*0010*/ 	.short	0x000b
        /*0012*/ 	.short	0x0050
        /*0014*/ 	.byte	0x00, 0xf0, 0x11, 0x00


	//----- nvinfo : EIATTR_KPARAM_INFO
	.align		4
.L_46:
        /*0018*/ 	.byte	0x04, 0x17
        /*001a*/ 	.short	(.L_48 - .L_47)
.L_47:
        /*001c*/ 	.word	0x00000000
        /*0020*/ 	.short	0x000a
        /*0022*/ 	.short	0x004c
        /*0024*/ 	.byte	0x00, 0xf0, 0x11, 0x00


	//----- nvinfo : EIATTR_KPARAM_INFO
	.align		4
.L_48:
        /*0028*/ 	.byte	0x04, 0x17
        /*002a*/ 	.short	(.L_50 - .L_49)
.L_49:
        /*002c*/ 	.word	0x00000000
        /*0030*/ 	.short	0x0009
        /*0032*/ 	.short	0x0048
        /*0034*/ 	.byte	0x00, 0xf0, 0x11, 0x00


	//----- nvinfo : EIATTR_KPARAM_INFO
	.align		4
.L_50:
        /*0038*/ 	.byte	0x04, 0x17
        /*003a*/ 	.short	(.L_52 - .L_51)
.L_51:
        /*003c*/ 	.word	0x00000000
        /*0040*/ 	.short	0x0008
        /*0042*/ 	.short	0x0040
        /*0044*/ 	.byte	0x00, 0xf5, 0x21, 0x00


	//----- nvinfo : EIATTR_KPARAM_INFO
	.align		4
.L_52:
        /*0048*/ 	.byte	0x04, 0x17
        /*004a*/ 	.short	(.L_54 - .L_53)
.L_53:
        /*004c*/ 	.word	0x00000000
        /*0050*/ 	.short	0x0007
        /*0052*/ 	.short	0x0038
        /*0054*/ 	.byte	0x00, 0xf5, 0x21, 0x00


	//----- nvinfo : EIATTR_KPARAM_INFO
	.align		4
.L_54:
        /*0058*/ 	.byte	0x04, 0x17
        /*005a*/ 	.short	(.L_56 - .L_55)
.L_55:
        /*005c*/ 	.word	0x00000000
        /*0060*/ 	.short	0x0006
        /*0062*/ 	.short	0x0030
        /*0064*/ 	.byte	0x00, 0xf5, 0x21, 0x00


	//----- nvinfo : EIATTR_KPARAM_INFO
	.align		4
.L_56:
        /*0068*/ 	.byte	0x04, 0x17
        /*006a*/ 	.short	(.L_58 - .L_57)
.L_57:
        /*006c*/ 	.word	0x00000000
        /*0070*/ 	.short	0x0005
        /*0072*/ 	.short	0x0028
        /*0074*/ 	.byte	0x00, 0xf5, 0x21, 0x00


	//----- nvinfo : EIATTR_KPARAM_INFO
	.align		4
.L_58:
        /*0078*/ 	.byte	0x04, 0x17
        /*007a*/ 	.short	(.L_60 - .L_59)
.L_59:
        /*007c*/ 	.word	0x00000000
        /*0080*/ 	.short	0x0004
        /*0082*/ 	.short	0x0020
        /*0084*/ 	.byte	0x00, 0xf5, 0x21, 0x00


	//----- nvinfo : EIATTR_KPARAM_INFO
	.align		4
.L_60:
        /*0088*/ 	.byte	0x04, 0x17
        /*008a*/ 	.short	(.L_62 - .L_61)
.L_61:
        /*008c*/ 	.word	0x00000000
        /*0090*/ 	.short	0x0003
        /*0092*/ 	.short	0x0018
        /*0094*/ 	.byte	0x00, 0xf0, 0x21, 0x00


	//----- nvinfo : EIATTR_KPARAM_INFO
	.align		4
.L_62:
        /*0098*/ 	.byte	0x04, 0x17
        /*009a*/ 	.short	(.L_64 - .L_63)
.L_63:
        /*009c*/ 	.word	0x00000000
        /*00a0*/ 	.short	0x0002
        /*00a2*/ 	.short	0x0010
        /*00a4*/ 	.byte	0x00, 0xf5, 0x21, 0x00


	//----- nvinfo : EIATTR_KPARAM_INFO
	.align		4
.L_64:
        /*00a8*/ 	.byte	0x04, 0x17
        /*00aa*/ 	.short	(.L_66 - .L_65)
.L_65:
        /*00ac*/ 	.word	0x00000000
        /*00b0*/ 	.short	0x0001
        /*00b2*/ 	.short	0x0008
        /*00b4*/ 	.byte	0x00, 0xf5, 0x21, 0x00


	//----- nvinfo : EIATTR_KPARAM_INFO
	.align		4
.L_66:
        /*00b8*/ 	.byte	0x04, 0x17
        /*00ba*/ 	.short	(.L_68 - .L_67)
.L_67:
        /*00bc*/ 	.word	0x00000000
        /*00c0*/ 	.short	0x0000
        /*00c2*/ 	.short	0x0000
        /*00c4*/ 	.byte	0x00, 0xf0, 0x11, 0x00


	//----- nvinfo : EIATTR_SPARSE_MMA_MASK
	.align		4
.L_68:
        /*00c8*/ 	.byte	0x03, 0x50
        /*00ca*/ 	.short	0x0000


	//----- nvinfo : EIATTR_MAXREG_COUNT
	.align		4
        /*00cc*/ 	.byte	0x03, 0x1b
        /*00ce*/ 	.short	0x00ff


	//----- nvinfo : EIATTR_MERCURY_ISA_VERSION
	.align		4
        /*00d0*/ 	.byte	0x03, 0x5f
        /*00d2*/ 	.short	0x0101


	//----- nvinfo : EIATTR_VRC_CTA_INIT_COUNT
	.align		4
        /*00d4*/ 	.byte	0x02, 0x4a
	.zero		1
	.zero		1


	//----- nvinfo : EIATTR_EXIT_INSTR_OFFSETS
	.align		4
        /*00d8*/ 	.byte	0x04, 0x1c
        /*00da*/ 	.short	(.L_70 - .L_69)


	//   ....[0]....
.L_69:
        /*00dc*/ 	.word	0x00000090


	//   ....[1]....
        /*00e0*/ 	.word	0x00000f90


	//   ....[2]....
        /*00e4*/ 	.word	0x000013a0


	//   ....[3]....
        /*00e8*/ 	.word	0x000015d0


	//   ....[4]....
        /*00ec*/ 	.word	0x00001740


	//   ....[5]....
        /*00f0*/ 	.word	0x00001820


	//----- nvinfo : EIATTR_CBANK_PARAM_SIZE
	.align		4
.L_70:
        /*00f4*/ 	.byte	0x03, 0x19
        /*00f6*/ 	.short	0x0054


	//----- nvinfo : EIATTR_PARAM_CBANK
	.align		4
        /*00f8*/ 	.byte	0x04, 0x0a
        /*00fa*/ 	.short	(.L_72 - .L_71)
	.align		4
.L_71:
        /*00fc*/ 	.word	index@(.nv.constant0._Z4map5iPdS_dS_S_S_S_S_iii)
        /*0100*/ 	.short	0x0380
        /*0102*/ 	.short	0x0054


	//----- nvinfo : EIATTR_SW_WAR
	.align		4
.L_72:
        /*0104*/ 	.byte	0x04, 0x36
        /*0106*/ 	.short	(.L_74 - .L_73)
.L_73:
        /*0108*/ 	.word	0x00000008
.L_74:


//--------------------- .nv.info._Z4map4iPdS_dS_S_S_iii --------------------------
	.section	.nv.info._Z4map4iPdS_dS_S_S_iii,"",@"SHT_CUDA_INFO"
	.sectionflags	@""
	.align	4


	//----- nvinfo : EIATTR_CUDA_API_VERSION
	.align		4
        /*0000*/ 	.byte	0x04, 0x37
        /*0002*/ 	.short	(.L_76 - .L_75)
.L_75:
        /*0004*/ 	.word	0x00000082


	//----- nvinfo : EIATTR_KPARAM_INFO
	.align		4
.L_76:
        /*0008*/ 	.byte	0x04, 0x17
        /*000a*/ 	.short	(.L_78 - .L_77)
.L_77:
        /*000c*/ 	.word	0x00000000
        /*0010*/ 	.short	0x0009
        /*0012*/ 	.short	0x0040
        /*0014*/ 	.byte	0x00, 0xf0, 0x11, 0x00


	//----- nvinfo : EIATTR_KPARAM_INFO
	.align		4
.L_78:
        /*0018*/ 	.byte	0x04, 0x17
        /*001a*/ 	.short	(.L_80 - .L_79)
.L_79:
        /*001c*/ 	.word	0x00000000
        /*0020*/ 	.short	0x0008
        /*0022*/ 	.short	0x003c
        /*0024*/ 	.byte	0x00, 0xf0, 0x11, 0x00


	//----- nvinfo : EIATTR_KPARAM_INFO
	.align		4
.L_80:
        /*0028*/ 	.byte	0x04, 0x17
        /*002a*/ 	.short	(.L_82 - .L_81)
.L_81:
        /*002c*/ 	.word	0x00000000
        /*0030*/ 	.short	0x0007
        /*0032*/ 	.short	0x0038
        /*0034*/ 	.byte	0x00, 0xf0, 0x11, 0x00


	//----- nvinfo : EIATTR_KPARAM_INFO
	.align		4
.L_82:
        /*0038*/ 	.byte	0x04, 0x17
        /*003a*/ 	.short	(.L_84 - .L_83)
.L_83:
        /*003c*/ 	.word	0x00000000
        /*0040*/ 	.short	0x0006
        /*0042*/ 	.short	0x0030
        /*0044*/ 	.byte	0x00, 0xf5, 0x21, 0x00


	//----- nvinfo : EIATTR_KPARAM_INFO
	.align		4
.L_84:
        /*0048*/ 	.byte	0x04, 0x17
        /*004a*/ 	.short	(.L_86 - .L_85)
.L_85:
        /*004c*/ 	.word	0x00000000
        /*0050*/ 	.short	0x0005
        /*0052*/ 	.short	0x0028
        /*0054*/ 	.byte	0x00, 0xf5, 0x21, 0x00


	//----- nvinfo : EIATTR_KPARAM_INFO
	.align		4
.L_86:
        /*0058*/ 	.byte	0x04, 0x17
        /*005a*/ 	.short	(.L_88 - .L_87)
.L_87:
        /*005c*/ 	.word	0x00000000
        /*0060*/ 	.short	0x0004
        /*0062*/ 	.short	0x0020
        /*0064*/ 	.byte	0x00, 0xf5, 0x21, 0x00


	//----- nvinfo : EIATTR_KPARAM_INFO
	.align		4
.L_88:
        /*0068*/ 	.byte	0x04, 0x17
        /*006a*/ 	.short	(.L_90 - .L_89)
.L_89:
        /*006c*/ 	.word	0x00000000
        /*0070*/ 	.short	0x0003
        /*0072*/ 	.short	0x0018
        /*0074*/ 	.byte	0x00, 0xf0, 0x21, 0x00


	//----- nvinfo : EIATTR_KPARAM_INFO
	.align		4
.L_90:
        /*0078*/ 	.byte	0x04, 0x17
        /*007a*/ 	.short	(.L_92 - .L_91)
.L_91:
        /*007c*/ 	.word	0x00000000
        /*0080*/ 	.short	0x0002
        /*0082*/ 	.short	0x0010
        /*0084*/ 	.byte	0x00, 0xf5, 0x21, 0x00


	//----- nvinfo : EIATTR_KPARAM_INFO
	.align		4
.L_92:
        /*0088*/ 	.byte	0x04, 0x17
        /*008a*/ 	.short	(.L_94 - .L_93)
.L_93:
        /*008c*/ 	.word	0x00000000
        /*0090*/ 	.short	0x0001
        /*0092*/ 	.short	0x0008
        /*0094*/ 	.byte	0x00, 0xf5, 0x21, 0x00


	//----- nvinfo : EIATTR_KPARAM_INFO
	.align		4
.L_94:
        /*0098*/ 	.byte	0x04, 0x17
        /*009a*/ 	.short	(.L_96 - .L_95)
.L_95:
        /*009c*/ 	.word	0x00000000
        /*00a0*/ 	.short	0x0000
        /*00a2*/ 	.short	0x0000
        /*00a4*/ 	.byte	0x00, 0xf0, 0x11, 0x00


	//----- nvinfo : EIATTR_SPARSE_MMA_MASK
	.align		4
.L_96:
        /*00a8*/ 	.byte	0x03, 0x50
        /*00aa*/ 	.short	0x0000


	//----- nvinfo : EIATTR_MAXREG_COUNT
	.align		4
        /*00ac*/ 	.byte	0x03, 0x1b
        /*00ae*/ 	.short	0x00ff


	//----- nvinfo : EIATTR_MERCURY_ISA_VERSION
	.align		4
        /*00b0*/ 	.byte	0x03, 0x5f
        /*00b2*/ 	.short	0x0101


	//----- nvinfo : EIATTR_VRC_CTA_INIT_COUNT
	.align		4
        /*00b4*/ 	.byte	0x02, 0x4a
	.zero		1
	.zero		1


	//----- nvinfo : EIATTR_EXIT_INSTR_OFFSETS
	.align		4
        /*00b8*/ 	.byte	0x04, 0x1c
        /*00ba*/ 	.short	(.L_98 - .L_97)


	//   ....[0]....
.L_97:
        /*00bc*/ 	.word	0x00000090


	//   ....[1]....
        /*00c0*/ 	.word	0x00001080


	//   ....[2]....
        /*00c4*/ 	.word	0x00001490


	//   ....[3]....
        /*00c8*/ 	.word	0x000016c0


	//   ....[4]....
        /*00cc*/ 	.word	0x00001830


	//   ....[5]....
        /*00d0*/ 	.word	0x00001910


	//----- nvinfo : EIATTR_CBANK_PARAM_SIZE
	.align		4
.L_98:
        /*00d4*/ 	.byte	0x03, 0x19
        /*00d6*/ 	.short	0x0044


	//----- nvinfo : EIATTR_PARAM_CBANK
	.align		4
        /*00d8*/ 	.byte	0x04, 0x0a
        /*00da*/ 	.short	(.L_100 - .L_99)
	.align		4
.L_99:
        /*00dc*/ 	.word	index@(.nv.constant0._Z4map4iPdS_dS_S_S_iii)
        /*00e0*/ 	.short	0x0380
        /*00e2*/ 	.short	0x0044


	//----- nvinfo : EIATTR_SW_WAR
	.align		4
.L_100:
        /*00e4*/ 	.byte	0x04, 0x36
        /*00e6*/ 	.short	(.L_102 - .L_101)
.L_101:
        /*00e8*/ 	.word	0x00000008
.L_102:


//--------------------- .nv.info._Z4map3iPdS_S_S_S_S_iii --------------------------
	.section	.nv.info._Z4map3iPdS_S_S_S_S_iii,"",@"SHT_CUDA_INFO"
	.sectionflags	@""
	.align	4


	//----- nvinfo : EIATTR_CUDA_API_VERSION
	.align		4
        /*0000*/ 	.byte	0x04, 0x37
        /*0002*/ 	.short	(.L_104 - .L_103)
.L_103:
        /*0004*/ 	.word	0x00000082


	//----- nvinfo : EIATTR_KPARAM_INFO
	.align		4
.L_104:
        /*0008*/ 	.byte	0x04, 0x17
        /*000a*/ 	.short	(.L_106 - .L_105)
.L_105:
        /*000c*/ 	.word	0x00000000
        /*0010*/ 	.short	0x0009
        /*0012*/ 	.short	0x0040
        /*0014*/ 	.byte	0x00, 0xf0, 0x11, 0x00


	//----- nvinfo : EIATTR_KPARAM_INFO
	.align		4
.L_106:
        /*0018*/ 	.byte	0x04, 0x17
        /*001a*/ 	.short	(.L_108 - .L_107)
.L_107:
        /*001c*/ 	.word	0x00000000
        /*0020*/ 	.short	0x0008
        /*0022*/ 	.short	0x003c
        /*0024*/ 	.byte	0x00, 0xf0, 0x11, 0x00


	//----- nvinfo : EIATTR_KPARAM_INFO
	.align		4
.L_108:
        /*0028*/ 	.byte	0x04, 0x17
        /*002a*/ 	.short	(.L_110 - .L_109)
.L_109:
        /*002c*/ 	.word	0x00000000
        /*0030*/ 	.short	0x0007
        /*0032*/ 	.short	0x0038
        /*0034*/ 	.byte	0x00, 0xf0, 0x11, 0x00


	//----- nvinfo : EIATTR_KPARAM_INFO
	.align		4
.L_110:
        /*0038*/ 	.byte	0x04, 0x17
        /*003a*/ 	.short	(.L_112 - .L_111)
.L_111:
        /*003c*/ 	.word	0x00000000
        /*0040*/ 	.short	0x0006
        /*0042*/ 	.short	0x0030
        /*0044*/ 	.byte	0x00, 0xf5, 0x21, 0x00


	//----- nvinfo : EIATTR_KPARAM_INFO
	.align		4
.L_112:
        /*0048*/ 	.byte	0x04, 0x17
        /*004a*/ 	.short	(.L_114 - .L_113)
.L_113:
        /*004c*/ 	.word	0x00000000
        /*0050*/ 	.short	0x0005
        /*0052*/ 	.short	0x0028
        /*0054*/ 	.byte	0x00, 0xf5, 0x21, 0x00


	//----- nvinfo : EIATTR_KPARAM_INFO
	.align		4
.L_114:
        /*0058*/ 	.byte	0x04, 0x17
        /*005a*/ 	.short	(.L_116 - .L_115)
.L_115:
        /*005c*/ 	.word	0x00000000
        /*0060*/ 	.short	0x0004
        /*0062*/ 	.short	0x0020
        /*0064*/ 	.byte	0x00, 0xf5, 0x21, 0x00


	//----- nvinfo : EIATTR_KPARAM_INFO
	.align		4
.L_116:
        /*0068*/ 	.byte	0x04, 0x17
        /*006a*/ 	.short	(.L_118 - .L_117)
.L_117:
        /*006c*/ 	.word	0x00000000
        /*0070*/ 	.short	0x0003
        /*0072*/ 	.short	0x0018
        /*0074*/ 	.byte	0x00, 0xf5, 0x21, 0x00


	//----- nvinfo : EIATTR_KPARAM_INFO
	.align		4
.L_118:
        /*0078*/ 	.byte	0x04, 0x17
        /*007a*/ 	.short	(.L_120 - .L_119)
.L_119:
        /*007c*/ 	.word	0x00000000
        /*0080*/ 	.short	0x0002
        /*0082*/ 	.short	0x0010
        /*0084*/ 	.byte	0x00, 0xf5, 0x21, 0x00


	//----- nvinfo : EIATTR_KPARAM_INFO
	.align		4
.L_120:
        /*0088*/ 	.byte	0x04, 0x17
        /*008a*/ 	.short	(.L_122 - .L_121)
.L_121:
        /*008c*/ 	.word	0x00000000
        /*0090*/ 	.short	0x0001
        /*0092*/ 	.short	0x0008
        /*0094*/ 	.byte	0x00, 0xf5, 0x21, 0x00


	//----- nvinfo : EIATTR_KPARAM_INFO
	.align		4
.L_122:
        /*0098*/ 	.byte	0x04, 0x17
        /*009a*/ 	.short	(.L_124 - .L_123)
.L_123:
        /*009c*/ 	.word	0x00000000
        /*00a0*/ 	.short	0x0000
        /*00a2*/ 	.short	0x0000
        /*00a4*/ 	.byte	0x00, 0xf0, 0x11, 0x00


	//----- nvinfo : EIATTR_SPARSE_MMA_MASK
	.align		4
.L_124:
        /*00a8*/ 	.byte	0x03, 0x50
        /*00aa*/ 	.short	0x0000


	//----- nvinfo : EIATTR_MAXREG_COUNT
	.align		4
        /*00ac*/ 	.byte	0x03, 0x1b
        /*00ae*/ 	.short	0x00ff


	//----- nvinfo : EIATTR_MERCURY_ISA_VERSION
	.align		4
        /*00b0*/ 	.byte	0x03, 0x5f
        /*00b2*/ 	.short	0x0101


	//----- nvinfo : EIATTR_VRC_CTA_INIT_COUNT
	.align		4
        /*00b4*/ 	.byte	0x02, 0x4a
	.zero		1
	.zero		1


	//----- nvinfo : EIATTR_EXIT_INSTR_OFFSETS
	.align		4
        /*00b8*/ 	.byte	0x04, 0x1c
        /*00ba*/ 	.short	(.L_126 - .L_125)


	//   ....[0]....
.L_125:
        /*00bc*/ 	.word	0x00000090


	//   ....[1]....
        /*00c0*/ 	.word	0x00000b90


	//   ....[2]....
        /*00c4*/ 	.word	0x00000f30


	//   ....[3]....
        /*00c8*/ 	.word	0x00001130


	//   ....[4]....
        /*00cc*/ 	.word	0x00001290


	//   ....[5]....
        /*00d0*/ 	.word	0x00001350


	//----- nvinfo : EIATTR_CBANK_PARAM_SIZE
	.align		4
.L_126:
        /*00d4*/ 	.byte	0x03, 0x19
        /*00d6*/ 	.short	0x0044


	//----- nvinfo : EIATTR_PARAM_CBANK
	.align		4
        /*00d8*/ 	.byte	0x04, 0x0a
        /*00da*/ 	.short	(.L_128 - .L_127)
	.align		4
.L_127:
        /*00dc*/ 	.word	index@(.nv.constant0._Z4map3iPdS_S_S_S_S_iii)
        /*00e0*/ 	.short	0x0380
        /*00e2*/ 	.short	0x0044


	//----- nvinfo : EIATTR_SW_WAR
	.align		4
.L_128:
        /*00e4*/ 	.byte	0x04, 0x36
        /*00e6*/ 	.short	(.L_130 - .L_129)
.L_129:
        /*00e8*/ 	.word	0x00000008
.L_130:


//--------------------- .nv.info._Z4map2iPdS_S_S_S_S_iii --------------------------
	.section	.nv.info._Z4map2iPdS_S_S_S_S_iii,"",@"SHT_CUDA_INFO"
	.sectionflags	@""
	.align	4


	//----- nvinfo : EIATTR_CUDA_API_VERSION
	.align		4
        /*0000*/ 	.byte	0x04, 0x37
        /*0002*/ 	.short	(.L_132 - .L_131)
.L_131:
        /*0004*/ 	.word	0x00000082


	//----- nvinfo : EIATTR_KPARAM_INFO
	.align		4
.L_132:
        /*0008*/ 	.byte	0x04, 0x17
        /*000a*/ 	.short	(.L_134 - .L_133)
.L_133:
        /*000c*/ 	.word	0x00000000
        /*0010*/ 	.short	0x0009
        /*0012*/ 	.short	0x0040
        /*0014*/ 	.byte	0x00, 0xf0, 0x11, 0x00


	//----- nvinfo : EIATTR_KPARAM_INFO
	.align		4
.L_134:
        /*0018*/ 	.byte	0x04, 0x17
        /*001a*/ 	.short	(.L_136 - .L_135)
.L_135:
        /*001c*/ 	.word	0x00000000
        /*0020*/ 	.short	0x0008
        /*0022*/ 	.short	0x003c
        /*0024*/ 	.byte	0x00, 0xf0, 0x11, 0x00


	//----- nvinfo : EIATTR_KPARAM_INFO
	.align		4
.L_136:
        /*0028*/ 	.byte	0x04, 0x17
        /*002a*/ 	.short	(.L_138 - .L_137)
.L_137:
        /*002c*/ 	.word	0x00000000
        /*0030*/ 	.short	0x0007
        /*0032*/ 	.short	0x0038
        /*0034*/ 	.byte	0x00, 0xf0, 0x11, 0x00


	//----- nvinfo : EIATTR_KPARAM_INFO
	.align		4
.L_138:
        /*0038*/ 	.byte	0x04, 0x17
        /*003a*/ 	.short	(.L_140 - .L_139)
.L_139:
        /*003c*/ 	.word	0x00000000
        /*0040*/ 	.short	0x0006
        /*0042*/ 	.short	0x0030
        /*0044*/ 	.byte	0x00, 0xf5, 0x21, 0x00


	//----- nvinfo : EIATTR_KPARAM_INFO
	.align		4
.L_140:
        /*0048*/ 	.byte	0x04, 0x17
        /*004a*/ 	.short	(.L_142 - .L_141)
.L_141:
        /*004c*/ 	.word	0x00000000
        /*0050*/ 	.short	0x0005
        /*0052*/ 	.short	0x0028
        /*0054*/ 	.byte	0x00, 0xf5, 0x21, 0x00


	//----- nvinfo : EIATTR_KPARAM_INFO
	.align		4
.L_142:
        /*0058*/ 	.byte	0x04, 0x17
        /*005a*/ 	.short	(.L_144 - .L_143)
.L_143:
        /*005c*/ 	.word	0x00000000
        /*0060*/ 	.short	0x0004
        /*0062*/ 	.short	0x0020
        /*0064*/ 	.byte	0x00, 0xf5, 0x21, 0x00


	//----- nvinfo : EIATTR_KPARAM_INFO
	.align		4
.L_144:
        /*0068*/ 	.byte	0x04, 0x17
        /*006a*/ 	.short	(.L_146 - .L_145)
.L_145:
        /*006c*/ 	.word	0x00000000
        /*0070*/ 	.short	0x0003
        /*0072*/ 	.short	0x0018
        /*0074*/ 	.byte	0x00, 0xf5, 0x21, 0x00


	//----- nvinfo : EIATTR_KPARAM_INFO
	.align		4
.L_146:
        /*0078*/ 	.byte	0x04, 0x17
        /*007a*/ 	.short	(.L_148 - .L_147)
.L_147:
        /*007c*/ 	.word	0x00000000
        /*0080*/ 	.short	0x0002
        /*0082*/ 	.short	0x0010
        /*0084*/ 	.byte	0x00, 0xf5, 0x21, 0x00


	//----- nvinfo : EIATTR_KPARAM_INFO
	.align		4
.L_148:
        /*0088*/ 	.byte	0x04, 0x17
        /*008a*/ 	.short	(.L_150 - .L_149)
.L_149:
        /*008c*/ 	.word	0x00000000
        /*0090*/ 	.short	0x0001
        /*0092*/ 	.short	0x0008
        /*0094*/ 	.byte	0x00, 0xf5, 0x21, 0x00


	//----- nvinfo : EIATTR_KPARAM_INFO
	.align		4
.L_150:
        /*0098*/ 	.byte	0x04, 0x17
        /*009a*/ 	.short	(.L_152 - .L_151)
.L_151:
        /*009c*/ 	.word	0x00000000
        /*00a0*/ 	.short	0x0000
        /*00a2*/ 	.short	0x0000
        /*00a4*/ 	.byte	0x00, 0xf0, 0x11, 0x00


	//----- nvinfo : EIATTR_SPARSE_MMA_MASK
	.align		4
.L_152:
        /*00a8*/ 	.byte	0x03, 0x50
        /*00aa*/ 	.short	0x0000


	//----- nvinfo : EIATTR_MAXREG_COUNT
	.align		4
        /*00ac*/ 	.byte	0x03, 0x1b
        /*00ae*/ 	.short	0x00ff


	//----- nvinfo : EIATTR_MERCURY_ISA_VERSION
	.align		4
        /*00b0*/ 	.byte	0x03, 0x5f
        /*00b2*/ 	.short	0x0101


	//----- nvinfo : EIATTR_VRC_CTA_INIT_COUNT
	.align		4
        /*00b4*/ 	.byte	0x02, 0x4a
	.zero		1
	.zero		1


	//----- nvinfo : EIATTR_EXIT_INSTR_OFFSETS
	.align		4
        /*00b8*/ 	.byte	0x04, 0x1c
        /*00ba*/ 	.short	(.L_154 - .L_153)


	//   ....[0]....
.L_153:
        /*00bc*/ 	.word	0x00000090


	//   ....[1]....
        /*00c0*/ 	.word	0x00000db0


	//   ....[2]....
        /*00c4*/ 	.word	0x00001940


	//   ....[3]....
        /*00c8*/ 	.word	0x00001f00


	//----- nvinfo : EIATTR_CRS_STACK_SIZE
	.align		4
.L_154:
        /*00cc*/ 	.byte	0x04, 0x1e
        /*00ce*/ 	.short	(.L_156 - .L_155)
.L_155:
        /*00d0*/ 	.word	0x00000000


	//----- nvinfo : EIATTR_CBANK_PARAM_SIZE
	.align		4
.L_156:
        /*00d4*/ 	.byte	0x03, 0x19
        /*00d6*/ 	.short	0x0044


	//----- nvinfo : EIATTR_PARAM_CBANK
	.align		4
        /*00d8*/ 	.byte	0x04, 0x0a
        /*00da*/ 	.short	(.L_158 - .L_157)
	.align		4
.L_157:
        /*00dc*/ 	.word	index@(.nv.constant0._Z4map2iPdS_S_S_S_S_iii)
        /*00e0*/ 	.short	0x0380
        /*00e2*/ 	.short	0x0044


	//----- nvinfo : EIATTR_SW_WAR
	.align		4
.L_158:
        /*00e4*/ 	.byte	0x04, 0x36
        /*00e6*/ 	.short	(.L_160 - .L_159)
.L_159:
        /*00e8*/ 	.word	0x00000008
.L_160:


//--------------------- .nv.info._Z4map1iPdS_S_ii --------------------------
	.section	.nv.info._Z4map1iPdS_S_ii,"",@"SHT_CUDA_INFO"
	.sectionflags	@""
	.align	4


	//----- nvinfo : EIATTR_CUDA_API_VERSION
	.align		4
        /*0000*/ 	.byte	0x04, 0x37
        /*0002*/ 	.short	(.L_162 - .L_161)
.L_161:
        /*0004*/ 	.word	0x00000082


	//----- nvinfo : EIATTR_KPARAM_INFO
	.align		4
.L_162:
        /*0008*/ 	.byte	0x04, 0x17
        /*000a*/ 	.short	(.L_164 - .L_163)
.L_163:
        /*000c*/ 	.word	0x00000000
        /*0010*/ 	.short	0x0005
        /*0012*/ 	.short	0x0024
        /*0014*/ 	.byte	0x00, 0xf0, 0x11, 0x00


	//----- nvinfo : EIATTR_KPARAM_INFO
	.align		4
.L_164:
        /*0018*/ 	.byte	0x04, 0x17
        /*001a*/ 	.short	(.L_166 - .L_165)
.L_165:
        /*001c*/ 	.word	0x00000000
        /*0020*/ 	.short	0x0004
        /*0022*/ 	.short	0x0020
        /*0024*/ 	.byte	0x00, 0xf0, 0x11, 0x00


	//----- nvinfo : EIATTR_KPARAM_INFO
	.align		4
.L_166:
        /*0028*/ 	.byte	0x04, 0x17
        /*002a*/ 	.short	(.L_168 - .L_167)
.L_167:
        /*002c*/ 	.word	0x00000000
        /*0030*/ 	.short	0x0003
        /*0032*/ 	.short	0x0018
        /*0034*/ 	.byte	0x00, 0xf5, 0x21, 0x00


	//----- nvinfo : EIATTR_KPARAM_INFO
	.align		4
.L_168:
        /*0038*/ 	.byte	0x04, 0x17
        /*003a*/ 	.short	(.L_170 - .L_169)
.L_169:
        /*003c*/ 	.word	0x00000000
        /*0040*/ 	.short	0x0002
        /*0042*/ 	.short	0x0010
        /*0044*/ 	.byte	0x00, 0xf5, 0x21, 0x00


	//----- nvinfo : EIATTR_KPARAM_INFO
	.align		4
.L_170:
        /*0048*/ 	.byte	0x04, 0x17
        /*004a*/ 	.short	(.L_172 - .L_171)
.L_171:
        /*004c*/ 	.word	0x00000000
        /*0050*/ 	.short	0x0001
        /*0052*/ 	.short	0x0008
        /*0054*/ 	.byte	0x00, 0xf5, 0x21, 0x00


	//----- nvinfo : EIATTR_KPARAM_INFO
	.align		4
.L_172:
        /*0058*/ 	.byte	0x04, 0x17
        /*005a*/ 	.short	(.L_174 - .L_173)
.L_173:
        /*005c*/ 	.word	0x00000000
        /*0060*/ 	.short	0x0000
        /*0062*/ 	.short	0x0000
        /*0064*/ 	.byte	0x00, 0xf0, 0x11, 0x00


	//----- nvinfo : EIATTR_SPARSE_MMA_MASK
	.align		4
.L_174:
        /*0068*/ 	.byte	0x03, 0x50
        /*006a*/ 	.short	0x0000


	//----- nvinfo : EIATTR_MAXREG_COUNT
	.align		4
        /*006c*/ 	.byte	0x03, 0x1b
        /*006e*/ 	.short	0x00ff


	//----- nvinfo : EIATTR_MERCURY_ISA_VERSION
	.align		4
        /*0070*/ 	.byte	0x03, 0x5f
        /*0072*/ 	.short	0x0101


	//----- nvinfo : EIATTR_VRC_CTA_INIT_COUNT
	.align		4
        /*0074*/ 	.byte	0x02, 0x4a
	.zero		1
	.zero		1


	//----- nvinfo : EIATTR_EXIT_INSTR_OFFSETS
	.align		4
        /*0078*/ 	.byte	0x04, 0x1c
        /*007a*/ 	.short	(.L_176 - .L_175)


	//   ....[0]....
.L_175:
        /*007c*/ 	.word	0x00000090


	//   ....[1]....
        /*0080*/ 	.word	0x00000e70


	//   ....[2]....
        /*0084*/ 	.word	0x00001950


	//   ....[3]....
        /*0088*/ 	.word	0x00001eb0


	//----- nvinfo : EIATTR_CRS_STACK_SIZE
	.align		4
.L_176:
        /*008c*/ 	.byte	0x04, 0x1e
        /*008e*/ 	.short	(.L_178 - .L_177)
.L_177:
        /*0090*/ 	.word	0x00000000


	//----- nvinfo : EIATTR_CBANK_PARAM_SIZE
	.align		4
.L_178:
        /*0094*/ 	.byte	0x03, 0x19
        /*0096*/ 	.short	0x0028


	//----- nvinfo : EIATTR_PARAM_CBANK
	.align		4
        /*0098*/ 	.byte	0x04, 0x0a
        /*009a*/ 	.short	(.L_180 - .L_179)
	.align		4
.L_179:
        /*009c*/ 	.word	index@(.nv.constant0._Z4map1iPdS_S_ii)
        /*00a0*/ 	.short	0x0380
        /*00a2*/ 	.short	0x0028


	//----- nvinfo : EIATTR_SW_WAR
	.align		4
.L_180:
        /*00a4*/ 	.byte	0x04, 0x36
        /*00a6*/ 	.short	(.L_182 - .L_181)
.L_181:
        /*00a8*/ 	.word	0x00000008
.L_182:


//--------------------- .nv.callgraph             --------------------------
	.section	.nv.callgraph,"",@"SHT_CUDA_CALLGRAPH"
	.align	4
	.sectionentsize	8
	.align		4
        /*0000*/ 	.word	0x00000000
	.align		4
        /*0004*/ 	.word	0xffffffff
	.align		4
        /*0008*/ 	.word	0x00000000
	.align		4
        /*000c*/ 	.word	0xfffffffe
	.align		4
        /*0010*/ 	.word	0x00000000
	.align		4
        /*0014*/ 	.word	0xfffffffd
	.align		4
        /*0018*/ 	.word	0x00000000
	.align		4
        /*001c*/ 	.word	0xfffffffc


//--------------------- .nv.constant4             --------------------------
	.section	.nv.constant4,"a",@progbits
	.align	8
	.align		8
.nv.constant4:
        /*0000*/ 	.dword	precalc_xorwow_matrix
	.align		8
        /*0008*/ 	.dword	precalc_xorwow_offset_matrix
	.align		8
        /*0010*/ 	.dword	mrg32k3aM1
	.align		8
        /*0018*/ 	.dword	mrg32k3aM2
	.align		8
        /*0020*/ 	.dword	mrg32k3aM1SubSeq
	.align		8
        /*0028*/ 	.dword	mrg32k3aM2SubSeq
	.align		8
        /*0030*/ 	.dword	mrg32k3aM1Seq
	.align		8
        /*0038*/ 	.dword	mrg32k3aM2Seq


//--------------------- .nv.constant3             --------------------------
	.section	.nv.constant3,"a",@progbits
	.align	8
.nv.constant3:
	.type		__cr_lgamma_table,@object
	.size		__cr_lgamma_table,(.L_8 - __cr_lgamma_table)
__cr_lgamma_table:
        /*0000*/ 	.byte	0x00, 0x00, 0x00, 0x00, 0x00, 0x00, 0x00, 0x00, 0x00, 0x00, 0x00, 0x00, 0x00, 0x00, 0x00, 0x00
        /*0010*/ 	.byte	0xef, 0x39, 0xfa, 0xfe, 0x42, 0x2e, 0xe6, 0x3f, 0x02, 0x20, 0x2a, 0xfa, 0x0b, 0xab, 0xfc, 0x3f
        /*0020*/ 	.byte	0xf9, 0x2c, 0x92, 0x7c, 0xa7, 0x6c, 0x09, 0x40, 0xc9, 0x79, 0x44, 0x3c, 0x64, 0x26, 0x13, 0x40
        /*0030*/ 	.byte	0xca, 0x01, 0xcf, 0x3a, 0x27, 0x51, 0x1a, 0x40, 0x30, 0xcc, 0x2d, 0xf3, 0xe1, 0x0c, 0x21, 0x40
        /*0040*/ 	.byte	0x0d, 0xb7, 0xfc, 0x82, 0x8e, 0x35, 0x25, 0x40
.L_8:


//--------------------- .text._Z4map5iPdS_dS_S_S_S_S_iii --------------------------
	.section	.text._Z4map5iPdS_dS_S_S_S_S_iii,"ax",@progbits
	.align	128
        .global         _Z4map5iPdS_dS_S_S_S_S_iii
        .type           _Z4map5iPdS_dS_S_S_S_S_iii,@function
        .size           _Z4map5iPdS_dS_S_S_S_S_iii,(.L_x_86 - _Z4map5iPdS_dS_S_S_S_S_iii)
        .other          _Z4map5iPdS_dS_S_S_S_S_iii,@"STO_CUDA_ENTRY STV_DEFAULT"
_Z4map5iPdS_dS_S_S_S_S_iii:
.text._Z4map5iPdS_dS_S_S_S_S_iii:
[----:B------:R-:W-:Y:S01]  /*0000*/  LDC R1, c[0x0][0x37c] ;  /* 0x0000df00ff017b82 */ /* 0x000fe20000000800 */
[----:B------:R-:W0:Y:S07]  /*0010*/  S2R R3, SR_TID.X ;  /* 0x0000000000037919 */ /* 0x000e2e0000002100 */
[----:B------:R-:W0:Y:S01]  /*0020*/  S2UR UR4, SR_CTAID.X ;  /* 0x00000000000479c3 */ /* 0x000e220000002500 */
[----:B------:R-:W1:Y:S07]  /*0030*/  LDCU UR5, c[0x0][0x380] ;  /* 0x00007000ff0577ac */ /* 0x000e6e0008000800 */
[----:B------:R-:W0:Y:S08]  /*0040*/  LDC R0, c[0x0][0x360] ;  /* 0x0000d800ff007b82 */ /* 0x000e300000000800 */
[----:B------:R-:W2:Y:S01]  /*0050*/  LDC R2, c[0x0][0x3d0] ;  /* 0x0000f400ff027b82 */ /* 0x000ea20000000800 */
[----:B0-----:R-:W-:Y:S01]  /*0060*/  IMAD R0, R0, UR4, R3 ;  /* 0x0000000400007c24 */ /* 0x001fe2000f8e0203 */
[----:B--2---:R-:W-:-:S04]  /*0070*/  ISETP.GE.AND P0, PT, R2, 0x1, PT ;  /* 0x000000010200780c */ /* 0x004fc80003f06270 */
[----:B-1----:R-:W-:-:S13]  /*0080*/  ISETP.GE.OR P0, PT, R0, UR5, !P0 ;  /* 0x0000000500007c0c */ /* 0x002fda000c706670 */
[----:B------:R-:W-:Y:S05]  /*0090*/  @P0 EXIT ;  /* 0x000000000000094d */ /* 0x000fea0003800000 */
[----:B------:R-:W0:Y:S01]  /*00a0*/  LDCU.64 UR4, c[0x0][0x3c8] ;  /* 0x00007900ff0477ac */ /* 0x000e220008000a00 */
[----:B------:R-:W1:Y:S01]  /*00b0*/  LDCU.64 UR10, c[0x0][0x358] ;  /* 0x00006b00ff0a77ac */ /* 0x000e620008000a00 */
[----:B0-----:R-:W-:Y:S01]  /*00c0*/  UISETP.GE.AND UP0, UPT, UR5, 0x1, UPT ;  /* 0x000000010500788c */ /* 0x001fe2000bf06270 */
[----:B------:R-:W-:-:S08]  /*00d0*/  IMAD R0, R0, UR4, RZ ;  /* 0x0000000400007c24 */ /* 0x000fd0000f8e02ff */
[----:B-1----:R-:W-:Y:S05]  /*00e0*/  BRA.U !UP0, `(.L_x_0) ;  /* 0x0000000d08b07547 */ /* 0x002fea000b800000 */
[----:B------:R-:W-:Y:S01]  /*00f0*/  HFMA2 R8, -RZ, RZ, 0, 0 ;  /* 0x00000000ff087431 */ /* 0x000fe200000001ff */
[----:B------:R-:W-:Y:S02]  /*0100*/  ULOP3.LUT UR8, UR5, 0x7ffffff8, URZ, 0xc0, !UPT ;  /* 0x7ffffff805087892 */ /* 0x000fe4000f8ec0ff */
[----:B------:R-:W-:Y:S02]  /*0110*/  ULOP3.LUT UR4, UR5, 0x7, URZ, 0xc0, !UPT ;  /* 0x0000000705047892 */ /* 0x000fe4000f8ec0ff */
[----:B------:R-:W-:-:S12]  /*0120*/  UIADD3 UR6, UPT, UPT, -UR8, URZ, URZ ;  /* 0x000000ff08067290 */ /* 0x000fd8000fffe1ff */
.L_x_6:
[----:B0-----:R-:W0:Y:S01]  /*0130*/  LDC.64 R2, c[0x0][0x3a8] ;  /* 0x0000ea00ff027b82 */ /* 0x001e220000000a00 */
[----:B-1----:R-:W1:Y:S01]  /*0140*/  LDCU.64 UR12, c[0x0][0x398] ;  /* 0x00007300ff0c77ac */ /* 0x002e620008000a00 */
[----:B--2---:R-:W2:Y:S06]  /*0150*/  LDCU UR7, c[0x0][0x3cc] ;  /* 0x00007980ff0777ac */ /* 0x004eac0008000800 */
[----:B---34-:R-:W3:Y:S01]  /*0160*/  LDC.64 R6, c[0x0][0x3b8] ;  /* 0x0000ee00ff067b82 */ /* 0x018ee20000000a00 */
[----:B0-----:R-:W-:-:S05]  /*0170*/  IMAD.WIDE.U32 R2, R8, 0x8, R2 ;  /* 0x0000000808027825 */ /* 0x001fca00078e0002 */
[----:B------:R-:W1:Y:S01]  /*0180*/  LDG.E.64 R4, desc[UR10][R2.64] ;  /* 0x0000000a02047981 */ /* 0x000e62000c1e1b00 */
[----:B--2---:R-:W-:Y:S01]  /*0190*/  UISETP.GE.U32.AND UP0, UPT, UR7, 0x8, UPT ;  /* 0x000000080700788c */ /* 0x004fe2000bf06070 */
[----:B-1----:R-:W-:Y:S01]  /*01a0*/  DMUL R10, R4, UR12 ;  /* 0x0000000c040a7c28 */ /* 0x002fe20008000000 */
[----:B---3--:R-:W-:Y:S01]  /*01b0*/  IMAD.WIDE.U32 R4, R8, 0x8, R6 ;  /* 0x0000000808047825 */ /* 0x008fe200078e0006 */
[----:B------:R-:W-:-:S05]  /*01c0*/  MOV R7, RZ ;  /* 0x000000ff00077202 */ /* 0x000fca0000000f00 */
[----:B------:R0:W-:Y:S01]  /*01d0*/  STG.E.64 desc[UR10][R4.64], R10 ;  /* 0x0000000a04007986 */ /* 0x0001e2000c101b0a */
[----:B------:R-:W-:Y:S05]  /*01e0*/  BRA.U !UP0, `(.L_x_1) ;  /* 0x00000005089c7547 */ /* 0x000fea000b800000 */
[----:B0-----:R-:W-:Y:S01]  /*01f0*/  MOV R11, RZ ;  /* 0x000000ff000b7202 */ /* 0x001fe20000000f00 */
[----:B------:R-:W-:Y:S01]  /*0200*/  UMOV UR5, UR6 ;  /* 0x0000000600057c82 */ /* 0x000fe20008000000 */
[----:B------:R-:W-:Y:S02]  /*0210*/  MOV R10, R0 ;  /* 0x00000000000a7202 */ /* 0x000fe40000000f00 */
[----:B------:R-:W-:-:S07]  /*0220*/  MOV R9, R8 ;  /* 0x0000000800097202 */ /* 0x000fce0000000f00 */
.L_x_2:
[----:B------:R-:W0:Y:S01]  /*0230*/  LDC.64 R6, c[0x0][0x3a0] ;  /* 0x0000e800ff067b82 */ /* 0x000e220000000a00 */
[----:B--2---:R-:W-:Y:S01]  /*0240*/  IMAD.WIDE R20, R11, 0x8, R4 ;  /* 0x000000080b147825 */ /* 0x004fe200078e0204 */
[----:B------:R-:W2:Y:S04]  /*0250*/  LDG.E.64 R14, desc[UR10][R2.64] ;  /* 0x0000000a020e7981 */ /* 0x000ea8000c1e1b00 */
[----:B------:R-:W2:Y:S02]  /*0260*/  LDG.E.64 R18, desc[UR10][R20.64] ;  /* 0x0000000a14127981 */ /* 0x000ea4000c1e1b00 */
[----:B------:R-:W1:Y:S01]  /*0270*/  LDC.64 R16, c[0x0][0x3c0] ;  /* 0x0000f000ff107b82 */ /* 0x000e620000000a00 */
[----:B0-----:R-:W-:-:S05]  /*0280*/  IMAD.WIDE R6, R10, 0x8, R6 ;  /* 0x000000080a067825 */ /* 0x001fca00078e0206 */
[----:B------:R-:W3:Y:S01]  /*0290*/  LDG.E.64 R12, desc[UR10][R6.64] ;  /* 0x0000000a060c7981 */ /* 0x000ee2000c1e1b00 */
[----:B-1----:R-:W-:Y:S01]  /*02a0*/  IMAD.WIDE R16, R9, 0x8, R16 ;  /* 0x0000000809107825 */ /* 0x002fe200078e0210 */
[----:B---3--:R-:W-:-:S08]  /*02b0*/  DMUL R12, R12, UR12 ;  /* 0x0000000c0c0c7c28 */ /* 0x008fd00008000000 */
[----:B--2---:R-:W-:Y:S02]  /*02c0*/  DFMA R26, R12, R14, R18 ;  /* 0x0000000e0c1a722b */ /* 0x004fe40000000012 */
[----:B------:R-:W0:Y:S05]  /*02d0*/  LDC R12, c[0x0][0x3c8] ;  /* 0x0000f200ff0c7b82 */ /* 0x000e2a0000000800 */
[----:B------:R1:W-:Y:S04]  /*02e0*/  STG.E.64 desc[UR10][R20.64], R26 ;  /* 0x0000001a14007986 */ /* 0x0003e8000c101b0a */
[----:B------:R-:W2:Y:S02]  /*02f0*/  LDG.E.64 R14, desc[UR10][R16.64] ;  /* 0x0000000a100e7981 */ /* 0x000ea4000c1e1b00 */
[----:B--2---:R-:W-:Y:S01]  /*0300*/  DADD R28, R26, R14 ;  /* 0x000000001a1c7229 */ /* 0x004fe2000000000e */
[----:B0-----:R-:W-:-:S06]  /*0310*/  IMAD.WIDE R14, R12, 0x8, R20 ;  /* 0x000000080c0e7825 */ /* 0x001fcc00078e0214 */
[----:B------:R0:W-:Y:S04]  /*0320*/  STG.E.64 desc[UR10][R16.64], R28 ;  /* 0x0000001c10007986 */ /* 0x0001e8000c101b0a */
[----:B------:R-:W2:Y:S04]  /*0330*/  LDG.E.64 R18, desc[UR10][R6.64+0x8] ;  /* 0x0000080a06127981 */ /* 0x000ea8000c1e1b00 */
[----:B------:R-:W3:Y:S04]  /*0340*/  LDG.E.64 R22, desc[UR10][R2.64] ;  /* 0x0000000a02167981 */ /* 0x000ee8000c1e1b00 */
[----:B------:R-:W3:Y:S01]  /*0350*/  LDG.E.64 R24, desc[UR10][R14.64] ;  /* 0x0000000a0e187981 */ /* 0x000ee2000c1e1b00 */
[----:B--2---:R-:W-:-:S08]  /*0360*/  DMUL R18, R18, UR12 ;  /* 0x0000000c12127c28 */ /* 0x004fd00008000000 */
[----:B---3--:R-:W-:Y:S01]  /*0370*/  DFMA R22, R18, R22, R24 ;  /* 0x000000161216722b */ /* 0x008fe20000000018 */
[----:B------:R-:W-:-:S06]  /*0380*/  IMAD.WIDE R18, R12, 0x8, R16 ;  /* 0x000000080c127825 */ /* 0x000fcc00078e0210 */
[----:B------:R2:W-:Y:S04]  /*0390*/  STG.E.64 desc[UR10][R14.64], R22 ;  /* 0x000000160e007986 */ /* 0x0005e8000c101b0a */
[----:B-1----:R-:W3:Y:S01]  /*03a0*/  LDG.E.64 R20, desc[UR10][R18.64] ;  /* 0x0000000a12147981 */ /* 0x002ee2000c1e1b00 */
[----:B0-----:R-:W-:Y:S01]  /*03b0*/  IMAD.WIDE R16, R12, 0x8, R14 ;  /* 0x000000080c107825 */ /* 0x001fe200078e020e */
[----:B---3--:R-:W-:-:S07]  /*03c0*/  DADD R26, R22, R20 ;  /* 0x00000000161a7229 */ /* 0x008fce0000000014 */
[----:B------:R0:W-:Y:S04]  /*03d0*/  STG.E.64 desc[UR10][R18.64], R26 ;  /* 0x0000001a12007986 */ /* 0x0001e8000c101b0a */
[----:B------:R-:W3:Y:S04]  /*03e0*/  LDG.E.64 R20, desc[UR10][R6.64+0x10] ;  /* 0x0000100a06147981 */ /* 0x000ee8000c1e1b00 */
[----:B--2---:R-:W2:Y:S04]  /*03f0*/  LDG.E.64 R22, desc[UR10][R2.64] ;  /* 0x0000000a02167981 */ /* 0x004ea8000c1e1b00 */
[----:B------:R-:W2:Y:S01]  /*0400*/  LDG.E.64 R24, desc[UR10][R16.64] ;  /* 0x0000000a10187981 */ /* 0x000ea2000c1e1b00 */
[----:B---3--:R-:W-:-:S08]  /*0410*/  DMUL R20, R20, UR12 ;  /* 0x0000000c14147c28 */ /* 0x008fd00008000000 */
[----:B--2---:R-:W-:Y:S01]  /*0420*/  DFMA R28, R20, R22, R24 ;  /* 0x00000016141c722b */ /* 0x004fe20000000018 */
[----:B------:R-:W-:-:S06]  /*0430*/  IMAD.WIDE R20, R12, 0x8, R18 ;  /* 0x000000080c147825 */ /* 0x000fcc00078e0212 */
[----:B------:R-:W-:Y:S04]  /*0440*/  STG.E.64 desc[UR10][R16.64], R28 ;  /* 0x0000001c10007986 */ /* 0x000fe8000c101b0a */
[----:B------:R-:W2:Y:S02]  /*0450*/  LDG.E.64 R14, desc[UR10][R20.64] ;  /* 0x0000000a140e7981 */ /* 0x000ea4000c1e1b00 */
[----:B--2---:R-:W-:-:S07]  /*0460*/  DADD R14, R28, R14 ;  /* 0x000000001c0e7229 */ /* 0x004fce000000000e */
[----:B------:R1:W-:Y:S04]  /*0470*/  STG.E.64 desc[UR10][R20.64], R14 ;  /* 0x0000000e14007986 */ /* 0x0003e8000c101b0a */
[----:B0-----:R-:W2:Y:S04]  /*0480*/  LDG.E.64 R18, desc[UR10][R6.64+0x18] ;  /* 0x0000180a06127981 */ /* 0x001ea8000c1e1b00 */
[----:B------:R-:W3:Y:S01]  /*0490*/  LDG.E.64 R22, desc[UR10][R2.64] ;  /* 0x0000000a02167981 */ /* 0x000ee2000c1e1b00 */
[----:B-1----:R-:W-:-:S05]  /*04a0*/  IMAD.WIDE R14, R12, 0x8, R16 ;  /* 0x000000080c0e7825 */ /* 0x002fca00078e0210 */
[----:B------:R-:W3:Y:S01]  /*04b0*/  LDG.E.64 R24, desc[UR10][R14.64] ;  /* 0x0000000a0e187981 */ /* 0x000ee2000c1e1b00 */
[----:B--2---:R-:W-:-:S08]  /*04c0*/  DMUL R18, R18, UR12 ;  /* 0x0000000c12127c28 */ /* 0x004fd00008000000 */
[----:B---3--:R-:W-:Y:S01]  /*04d0*/  DFMA R26, R18, R22, R24 ;  /* 0x00000016121a722b */ /* 0x008fe20000000018 */
[----:B------:R-:W-:-:S06]  /*04e0*/  IMAD.WIDE R18, R12, 0x8, R20 ;  /* 0x000000080c127825 */ /* 0x000fcc00078e0214 */
[----:B------:R0:W-:Y:S04]  /*04f0*/  STG.E.64 desc[UR10][R14.64], R26 ;  /* 0x0000001a0e007986 */ /* 0x0001e8000c101b0a */
[----:B------:R-:W2:Y:S02]  /*0500*/  LDG.E.64 R16, desc[UR10][R18.64] ;  /* 0x0000000a12107981 */ /* 0x000ea4000c1e1b00 */
[----:B--2---:R-:W-:Y:S01]  /*0510*/  DADD R28, R26, R16 ;  /* 0x000000001a1c7229 */ /* 0x004fe20000000010 */
[----:B------:R-:W-:-:S06]  /*0520*/  IMAD.WIDE R16, R12, 0x8, R14 ;  /* 0x000000080c107825 */ /* 0x000fcc00078e020e */
        /* <DEDUP_REMOVED lines=8> */
[----:B0-----:R-:W3:Y:S02]  /*05b0*/  LDG.E.64 R14, desc[UR10][R20.64] ;  /* 0x0000000a140e7981 */ /* 0x001ee4000c1e1b00 */
[----:B---3--:R-:W-:Y:S01]  /*05c0*/  DADD R26, R22, R14 ;  /* 0x00000000161a7229 */ /* 0x008fe2000000000e */
[----:B------:R-:W-:-:S06]  /*05d0*/  IMAD.WIDE R14, R12, 0x8, R16 ;  /* 0x000000080c0e7825 */ /* 0x000fcc00078e0210 */
[----:B------:R0:W-:Y:S04]  /*05e0*/  STG.E.64 desc[UR10][R20.64], R26 ;  /* 0x0000001a14007986 */ /* 0x0001e8000c101b0a */
[----:B-1----:R-:W3:Y:S04]  /*05f0*/  LDG.E.64 R18, desc[UR10][R6.64+0x28] ;  /* 0x0000280a06127981 */ /* 0x002ee8000c1e1b00 */
[----:B--2---:R-:W2:Y:S04]  /*0600*/  LDG.E.64 R22, desc[UR10][R2.64] ;  /* 0x0000000a02167981 */ /* 0x004ea8000c1e1b00 */
[----:B------:R-:W2:Y:S01]  /*0610*/  LDG.E.64 R24, desc[UR10][R14.64] ;  /* 0x0000000a0e187981 */ /* 0x000ea2000c1e1b00 */
[----:B---3--:R-:W-:-:S08]  /*0620*/  DMUL R18, R18, UR12 ;  /* 0x0000000c12127c28 */ /* 0x008fd00008000000 */
[----:B--2---:R-:W-:Y:S01]  /*0630*/  DFMA R28, R18, R22, R24 ;  /* 0x00000016121c722b */ /* 0x004fe20000000018 */
[----:B------:R-:W-:-:S06]  /*0640*/  IMAD.WIDE R18, R12, 0x8, R20 ;  /* 0x000000080c127825 */ /* 0x000fcc00078e0214 */
[----:B------:R1:W-:Y:S04]  /*0650*/  STG.E.64 desc[UR10][R14.64], R28 ;  /* 0x0000001c0e007986 */ /* 0x0003e8000c101b0a */
[----:B------:R-:W1:Y:S01]  /*0660*/  LDG.E.64 R16, desc[UR10][R18.64] ;  /* 0x0000000a12107981 */ /* 0x000e62000c1e1b00 */
[----:B0-----:R-:W-:Y:S01]  /*0670*/  IMAD.WIDE R20, R12, 0x8, R14 ;  /* 0x000000080c147825 */ /* 0x001fe200078e020e */
[----:B-1----:R-:W-:-:S07]  /*0680*/  DADD R28, R28, R16 ;  /* 0x000000001c1c7229 */ /* 0x002fce0000000010 */
        /* <DEDUP_REMOVED lines=12> */
[----:B------:R-:W3:Y:S04]  /*0750*/  LDG.E.64 R6, desc[UR10][R6.64+0x38] ;  /* 0x0000380a06067981 */ /* 0x000ee8000c1e1b00 */
[----:B------:R-:W4:Y:S04]  /*0760*/  LDG.E.64 R26, desc[UR10][R2.64] ;  /* 0x0000000a021a7981 */ /* 0x000f28000c1e1b00 */
[----:B0-----:R-:W4:Y:S01]  /*0770*/  LDG.E.64 R28, desc[UR10][R14.64] ;  /* 0x0000000a0e1c7981 */ /* 0x001f22000c1e1b00 */
[----:B---3--:R-:W-:-:S08]  /*0780*/  DMUL R18, R6, UR12 ;  /* 0x0000000c06127c28 */ /* 0x008fd00008000000 */
[----:B----4-:R-:W-:Y:S01]  /*0790*/  DFMA R18, R18, R26, R28 ;  /* 0x0000001a1212722b */ /* 0x010fe2000000001c */
[----:B------:R-:W-:-:S06]  /*07a0*/  IMAD.WIDE R26, R12, 0x8, R16 ;  /* 0x000000080c1a7825 */ /* 0x000fcc00078e0210 */
[----:B------:R2:W-:Y:S04]  /*07b0*/  STG.E.64 desc[UR10][R14.64], R18 ;  /* 0x000000120e007986 */ /* 0x0005e8000c101b0a */
[----:B-1----:R-:W3:Y:S01]  /*07c0*/  LDG.E.64 R20, desc[UR10][R26.64] ;  /* 0x0000000a1a147981 */ /* 0x002ee2000c1e1b00 */
[----:B------:R-:W-:-:S04]  /*07d0*/  UIADD3 UR5, UPT, UPT, UR5, 0x8, URZ ;  /* 0x0000000805057890 */ /* 0x000fc8000fffe0ff */
[----:B------:R-:W-:Y:S01]  /*07e0*/  UISETP.NE.AND UP0, UPT, UR5, URZ, UPT ;  /* 0x000000ff0500728c */ /* 0x000fe2000bf05270 */
[C---:B------:R-:W-:Y:S02]  /*07f0*/  LEA R11, R12.reuse, R11, 0x3 ;  /* 0x0000000b0c0b7211 */ /* 0x040fe400078e18ff */
[----:B------:R-:W-:Y:S02]  /*0800*/  LEA R9, R12, R9, 0x3 ;  /* 0x000000090c097211 */ /* 0x000fe400078e18ff */
[----:B------:R-:W-:Y:S01]  /*0810*/  IADD3 R10, PT, PT, R10, 0x8, RZ ;  /* 0x000000080a0a7810 */ /* 0x000fe20007ffe0ff */
[----:B---3--:R-:W-:-:S07]  /*0820*/  DADD R20, R18, R20 ;  /* 0x0000000012147229 */ /* 0x008fce0000000014 */
[----:B------:R2:W-:Y:S01]  /*0830*/  STG.E.64 desc[UR10][R26.64], R20 ;  /* 0x000000141a007986 */ /* 0x0005e2000c101b0a */
[----:B------:R-:W-:Y:S05]  /*0840*/  BRA.U UP0, `(.L_x_2) ;  /* 0xfffffff900787547 */ /* 0x000fea000b83ffff */
[----:B------:R-:W-:-:S07]  /*0850*/  MOV R7, UR8 ;  /* 0x0000000800077c02 */ /* 0x000fce0008000f00 */
.L_x_1:
[----:B------:R-:W-:-:S09]  /*0860*/  UISETP.NE.AND UP0, UPT, UR4, URZ, UPT ;  /* 0x000000ff0400728c */ /* 0x000fd2000bf05270 */
[----:B------:R-:W-:Y:S05]  /*0870*/  BRA.U !UP0, `(.L_x_3) ;  /* 0x0000000508b87547 */ /* 0x000fea000b800000 */
[----:B------:R-:W-:Y:S02]  /*0880*/  UIADD3 UR5, UPT, UPT, UR4, -0x1, URZ ;  /* 0xffffffff04057890 */ /* 0x000fe4000fffe0ff */
[----:B------:R-:W-:Y:S02]  /*0890*/  ULOP3.LUT UP1, UR9, UR7, 0x3, URZ, 0xc0, !UPT ;  /* 0x0000000307097892 */ /* 0x000fe4000f82c0ff */
[----:B------:R-:W-:-:S09]  /*08a0*/  UISETP.GE.U32.AND UP0, UPT, UR5, 0x3, UPT ;  /* 0x000000030500788c */ /* 0x000fd2000bf06070 */
[----:B------:R-:W-:Y:S05]  /*08b0*/  BRA.U !UP0, `(.L_x_4) ;  /* 0x0000000108d07547 */ /* 0x000fea000b800000 */
[----:B0-----:R-:W0:Y:S01]  /*08c0*/  LDC.64 R10, c[0x0][0x3a0] ;  /* 0x0000e800ff0a7b82 */ /* 0x001e220000000a00 */
[----:B------:R-:W-:Y:S01]  /*08d0*/  IADD3 R9, PT, PT, R0, R7, RZ ;  /* 0x0000000700097210 */ /* 0x000fe20007ffe0ff */
[----:B--2---:R-:W2:Y:S06]  /*08e0*/  LDG.E.64 R16, desc[UR10][R2.64] ;  /* 0x0000000a02107981 */ /* 0x004eac000c1e1b00 */
[----:B------:R-:W1:Y:S08]  /*08f0*/  LDC R6, c[0x0][0x3c8] ;  /* 0x0000f200ff067b82 */ /* 0x000e700000000800 */
[----:B------:R-:W3:Y:S01]  /*0900*/  LDC.64 R14, c[0x0][0x3c0] ;  /* 0x0000f000ff0e7b82 */ /* 0x000ee20000000a00 */
[----:B0-----:R-:W-:-:S05]  /*0910*/  IMAD.WIDE R10, R9, 0x8, R10 ;  /* 0x00000008090a7825 */ /* 0x001fca00078e020a */
[----:B------:R-:W4:Y:S01]  /*0920*/  LDG.E.64 R20, desc[UR10][R10.64] ;  /* 0x0000000a0a147981 */ /* 0x000f22000c1e1b00 */
[----:B-1----:R-:W-:-:S04]  /*0930*/  IMAD R9, R7, R6, RZ ;  /* 0x0000000607097224 */ /* 0x002fc800078e02ff */
[----:B------:R-:W-:-:S05]  /*0940*/  IMAD.WIDE R12, R9, 0x8, R4 ;  /* 0x00000008090c7825 */ /* 0x000fca00078e0204 */
[----:B------:R-:W2:Y:S01]  /*0950*/  LDG.E.64 R18, desc[UR10][R12.64] ;  /* 0x0000000a0c127981 */ /* 0x000ea2000c1e1b00 */
[----:B------:R-:W-:-:S05]  /*0960*/  IADD3 R9, PT, PT, R9, R8, RZ ;  /* 0x0000000809097210 */ /* 0x000fca0007ffe0ff */
[----:B---3--:R-:W-:Y:S01]  /*0970*/  IMAD.WIDE R14, R9, 0x8, R14 ;  /* 0x00000008090e7825 */ /* 0x008fe200078e020e */
[----:B----4-:R-:W-:-:S08]  /*0980*/  DMUL R20, R20, UR12 ;  /* 0x0000000c14147c28 */ /* 0x010fd00008000000 */
[----:B--2---:R-:W-:-:S07]  /*0990*/  DFMA R20, R20, R16, R18 ;  /* 0x000000101414722b */ /* 0x004fce0000000012 */
        /* <DEDUP_REMOVED lines=17> */
[----:B------:R-:W4:Y:S04]  /*0ab0*/  LDG.E.64 R22, desc[UR10][R2.64] ;  /* 0x0000000a02167981 */ /* 0x000f28000c1e1b00 */
[----:B------:R-:W4:Y:S01]  /*0ac0*/  LDG.E.64 R26, desc[UR10][R12.64] ;  /* 0x0000000a0c1a7981 */ /* 0x000f22000c1e1b00 */
[----:B---3--:R-:W-:-:S08]  /*0ad0*/  DMUL R14, R14, UR12 ;  /* 0x0000000c0e0e7c28 */ /* 0x008fd00008000000 */
[----:B----4-:R-:W-:Y:S01]  /*0ae0*/  DFMA R22, R14, R22, R26 ;  /* 0x000000160e16722b */ /* 0x010fe2000000001a */
[----:B------:R-:W-:-:S06]  /*0af0*/  IMAD.WIDE R14, R6, 0x8, R18 ;  /* 0x00000008060e7825 */ /* 0x000fcc00078e0212 */
[----:B------:R1:W-:Y:S04]  /*0b00*/  STG.E.64 desc[UR10][R12.64], R22 ;  /* 0x000000160c007986 */ /* 0x0003e8000c101b0a */
[----:B--2---:R-:W2:Y:S01]  /*0b10*/  LDG.E.64 R16, desc[UR10][R14.64] ;  /* 0x0000000a0e107981 */ /* 0x004ea2000c1e1b00 */
[----:B------:R-:W-:Y:S01]  /*0b20*/  IMAD.WIDE R24, R6, 0x8, R12 ;  /* 0x0000000806187825 */ /* 0x000fe200078e020c */
[----:B--2---:R-:W-:-:S07]  /*0b30*/  DADD R16, R22, R16 ;  /* 0x0000000016107229 */ /* 0x004fce0000000010 */
[----:B------:R3:W-:Y:S04]  /*0b40*/  STG.E.64 desc[UR10][R14.64], R16 ;  /* 0x000000100e007986 */ /* 0x0007e8000c101b0a */
[----:B------:R-:W2:Y:S04]  /*0b50*/  LDG.E.64 R10, desc[UR10][R10.64+0x18] ;  /* 0x0000180a0a0a7981 */ /* 0x000ea8000c1e1b00 */
[----:B0-----:R-:W4:Y:S04]  /*0b60*/  LDG.E.64 R20, desc[UR10][R2.64] ;  /* 0x0000000a02147981 */ /* 0x001f28000c1e1b00 */
[----:B------:R-:W4:Y:S01]  /*0b70*/  LDG.E.64 R26, desc[UR10][R24.64] ;  /* 0x0000000a181a7981 */ /* 0x000f22000c1e1b00 */
[----:B--2---:R-:W-:-:S08]  /*0b80*/  DMUL R18, R10, UR12 ;  /* 0x0000000c0a127c28 */ /* 0x004fd00008000000 */
[----:B----4-:R-:W-:Y:S01]  /*0b90*/  DFMA R18, R18, R20, R26 ;  /* 0x000000141212722b */ /* 0x010fe2000000001a */
[----:B------:R-:W-:-:S06]  /*0ba0*/  IMAD.WIDE R20, R6, 0x8, R14 ;  /* 0x0000000806147825 */ /* 0x000fcc00078e020e */
[----:B------:R3:W-:Y:S04]  /*0bb0*/  STG.E.64 desc[UR10][R24.64], R18 ;  /* 0x0000001218007986 */ /* 0x0007e8000c101b0a */
[----:B-1----:R-:W2:Y:S01]  /*0bc0*/  LDG.E.64 R12, desc[UR10][R20.64] ;  /* 0x0000000a140c7981 */ /* 0x002ea2000c1e1b00 */
[----:B------:R-:W-:Y:S01]  /*0bd0*/  IADD3 R7, PT, PT, R7, 0x4, RZ ;  /* 0x0000000407077810 */ /* 0x000fe20007ffe0ff */
[----:B--2---:R-:W-:-:S07]  /*0be0*/  DADD R12, R18, R12 ;  /* 0x00000000120c7229 */ /* 0x004fce000000000c */
[----:B------:R3:W-:Y:S04]  /*0bf0*/  STG.E.64 desc[UR10][R20.64], R12 ;  /* 0x0000000c14007986 */ /* 0x0007e8000c101b0a */
.L_x_4:
[----:B------:R-:W-:Y:S05]  /*0c00*/  BRA.U !UP1, `(.L_x_3) ;  /* 0x0000000109d47547 */ /* 0x000fea000b800000 */
[----:B------:R-:W-:Y:S02]  /*0c10*/  UISETP.NE.AND UP0, UPT, UR9, 0x1, UPT ;  /* 0x000000010900788c */ /* 0x000fe4000bf05270 */
[----:B------:R-:W-:-:S04]  /*0c20*/  ULOP3.LUT UR5, UR7, 0x1, URZ, 0xc0, !UPT ;  /* 0x0000000107057892 */ /* 0x000fc8000f8ec0ff */
[----:B------:R-:W-:-:S03]  /*0c30*/  UISETP.NE.U32.AND UP1, UPT, UR5, 0x1, UPT ;  /* 0x000000010500788c */ /* 0x000fc6000bf25070 */
[----:B------:R-:W-:Y:S08]  /*0c40*/  BRA.U !UP0, `(.L_x_5) ;  /* 0x0000000108787547 */ /* 0x000ff0000b800000 */
[----:B---3--:R-:W1:Y:S01]  /*0c50*/  LDC.64 R12, c[0x0][0x3a0] ;  /* 0x0000e800ff0c7b82 */ /* 0x008e620000000a00 */
[----:B------:R-:W-:Y:S01]  /*0c60*/  IADD3 R9, PT, PT, R0, R7, RZ ;  /* 0x0000000700097210 */ /* 0x000fe20007ffe0ff */
[----:B--2---:R-:W2:Y:S06]  /*0c70*/  LDG.E.64 R16, desc[UR10][R2.64] ;  /* 0x0000000a02107981 */ /* 0x004eac000c1e1b00 */
[----:B------:R-:W3:Y:S08]  /*0c80*/  LDC R6, c[0x0][0x3c8] ;  /* 0x0000f200ff067b82 */ /* 0x000ef00000000800 */
[----:B------:R-:W4:Y:S01]  /*0c90*/  LDC.64 R14, c[0x0][0x3c0] ;  /* 0x0000f000ff0e7b82 */ /* 0x000f220000000a00 */
[----:B-1----:R-:W-:-:S05]  /*0ca0*/  IMAD.WIDE R12, R9, 0x8, R12 ;  /* 0x00000008090c7825 */ /* 0x002fca00078e020c */
[----:B------:R-:W5:Y:S01]  /*0cb0*/  LDG.E.64 R20, desc[UR10][R12.64] ;  /* 0x0000000a0c147981 */ /* 0x000f62000c1e1b00 */
[----:B---3--:R-:W-:-:S04]  /*0cc0*/  IMAD R9, R7, R6, RZ ;  /* 0x0000000607097224 */ /* 0x008fc800078e02ff */
[----:B0-----:R-:W-:-:S05]  /*0cd0*/  IMAD.WIDE R10, R9, 0x8, R4 ;  /* 0x00000008090a7825 */ /* 0x001fca00078e0204 */
[----:B------:R-:W2:Y:S01]  /*0ce0*/  LDG.E.64 R18, desc[UR10][R10.64] ;  /* 0x0000000a0a127981 */ /* 0x000ea2000c1e1b00 */
[----:B------:R-:W-:-:S05]  /*0cf0*/  IADD3 R9, PT, PT, R9, R8, RZ ;  /* 0x0000000809097210 */ /* 0x000fca0007ffe0ff */
[----:B----4-:R-:W-:Y:S01]  /*0d00*/  IMAD.WIDE R14, R9, 0x8, R14 ;  /* 0x00000008090e7825 */ /* 0x010fe200078e020e */
[----:B-----5:R-:W-:-:S08]  /*0d10*/  DMUL R20, R20, UR12 ;  /* 0x0000000c14147c28 */ /* 0x020fd00008000000 */
[----:B--2---:R-:W-:-:S07]  /*0d20*/  DFMA R16, R20, R16, R18 ;  /* 0x000000101410722b */ /* 0x004fce0000000012 */
[----:B------:R0:W-:Y:S04]  /*0d30*/  STG.E.64 desc[UR10][R10.64], R16 ;  /* 0x000000100a007986 */ /* 0x0001e8000c101b0a */
[----:B------:R-:W2:Y:S01]  /*0d40*/  LDG.E.64 R18, desc[UR10][R14.64] ;  /* 0x0000000a0e127981 */ /* 0x000ea2000c1e1b00 */
[----:B------:R-:W-:Y:S01]  /*0d50*/  IMAD.WIDE R26, R6, 0x8, R10 ;  /* 0x00000008061a7825 */ /* 0x000fe200078e020a */
[----:B--2---:R-:W-:-:S07]  /*0d60*/  DADD R18, R16, R18 ;  /* 0x0000000010127229 */ /* 0x004fce0000000012 */
        /* <DEDUP_REMOVED lines=8> */
[----:B0-----:R-:W2:Y:S01]  /*0df0*/  LDG.E.64 R10, desc[UR10][R22.64] ;  /* 0x0000000a160a7981 */ /* 0x001ea2000c1e1b00 */
[----:B------:R-:W-:Y:S01]  /*0e00*/  IADD3 R7, PT, PT, R7, 0x2, RZ ;  /* 0x0000000207077810 */ /* 0x000fe20007ffe0ff */
[----:B--2---:R-:W-:-:S07]  /*0e10*/  DADD R10, R20, R10 ;  /* 0x00000000140a7229 */ /* 0x004fce000000000a */
[----:B------:R1:W-:Y:S04]  /*0e20*/  STG.E.64 desc[UR10][R22.64], R10 ;  /* 0x0000000a16007986 */ /* 0x0003e8000c101b0a */
.L_x_5:
[----:B------:R-:W-:Y:S05]  /*0e30*/  BRA.U UP1, `(.L_x_3) ;  /* 0x0000000101487547 */ /* 0x000fea000b800000 */
[----:B01----:R-:W0:Y:S01]  /*0e40*/  LDC.64 R10, c[0x0][0x3a0] ;  /* 0x0000e800ff0a7b82 */ /* 0x003e220000000a00 */
[----:B------:R-:W-:Y:S01]  /*0e50*/  IADD3 R9, PT, PT, R0, R7, RZ ;  /* 0x0000000700097210 */ /* 0x000fe20007ffe0ff */
[----:B------:R-:W4:Y:S06]  /*0e60*/  LDG.E.64 R2, desc[UR10][R2.64] ;  /* 0x0000000a02027981 */ /* 0x000f2c000c1e1b00 */
[----:B------:R-:W1:Y:S08]  /*0e70*/  LDC R6, c[0x0][0x3c8] ;  /* 0x0000f200ff067b82 */ /* 0x000e700000000800 */
[----:B--23--:R-:W2:Y:S01]  /*0e80*/  LDC.64 R14, c[0x0][0x3c0] ;  /* 0x0000f000ff0e7b82 */ /* 0x00cea20000000a00 */
[----:B0-----:R-:W-:-:S06]  /*0e90*/  IMAD.WIDE R10, R9, 0x8, R10 ;  /* 0x00000008090a7825 */ /* 0x001fcc00078e020a */
[----:B------:R-:W3:Y:S01]  /*0ea0*/  LDG.E.64 R10, desc[UR10][R10.64] ;  /* 0x0000000a0a0a7981 */ /* 0x000ee2000c1e1b00 */
[----:B-1----:R-:W-:-:S04]  /*0eb0*/  IMAD R9, R7, R6, RZ ;  /* 0x0000000607097224 */ /* 0x002fc800078e02ff */
[----:B------:R-:W-:-:S05]  /*0ec0*/  IMAD.WIDE R6, R9, 0x8, R4 ;  /* 0x0000000809067825 */ /* 0x000fca00078e0204 */
[----:B------:R-:W4:Y:S01]  /*0ed0*/  LDG.E.64 R12, desc[UR10][R6.64] ;  /* 0x0000000a060c7981 */ /* 0x000f22000c1e1b00 */
[----:B------:R-:W-:Y:S01]  /*0ee0*/  IADD3 R9, PT, PT, R9, R8, RZ ;  /* 0x0000000809097210 */ /* 0x000fe20007ffe0ff */
[----:B---3--:R-:W-:-:S08]  /*0ef0*/  DMUL R4, R10, UR12 ;  /* 0x0000000c0a047c28 */ /* 0x008fd00008000000 */
[----:B----4-:R-:W-:Y:S01]  /*0f00*/  DFMA R4, R4, R2, R12 ;  /* 0x000000020404722b */ /* 0x010fe2000000000c */
[----:B--2---:R-:W-:-:S06]  /*0f10*/  IMAD.WIDE R12, R9, 0x8, R14 ;  /* 0x00000008090c7825 */ /* 0x004fcc00078e020e */
[----:B------:R4:W-:Y:S04]  /*0f20*/  STG.E.64 desc[UR10][R6.64], R4 ;  /* 0x0000000406007986 */ /* 0x0009e8000c101b0a */
[----:B------:R-:W2:Y:S02]  /*0f30*/  LDG.E.64 R14, desc[UR10][R12.64] ;  /* 0x0000000a0c0e7981 */ /* 0x000ea4000c1e1b00 */
[----:B--2---:R-:W-:-:S07]  /*0f40*/  DADD R14, R4, R14 ;  /* 0x00000000040e7229 */ /* 0x004fce000000000e */
[----:B------:R4:W-:Y:S04]  /*0f50*/  STG.E.64 desc[UR10][R12.64], R14 ;  /* 0x0000000e0c007986 */ /* 0x0009e8000c101b0a */
.L_x_3:
[----:B------:R-:W5:Y:S01]  /*0f60*/  LDCU UR5, c[0x0][0x3d0] ;  /* 0x00007a00ff0577ac */ /* 0x000f620008000800 */
[----:B------:R-:W-:-:S04]  /*0f70*/  IADD3 R8, PT, PT, R8, 0x1, RZ ;  /* 0x0000000108087810 */ /* 0x000fc80007ffe0ff */
[----:B-----5:R-:W-:-:S13]  /*0f80*/  ISETP.NE.AND P0, PT, R8, UR5, PT ;  /* 0x0000000508007c0c */ /* 0x020fda000bf05270 */
[----:B------:R-:W-:Y:S05]  /*0f90*/  @!P0 EXIT ;  /* 0x000000000000894d */ /* 0x000fea0003800000 */
[----:B------:R-:W-:Y:S05]  /*0fa0*/  BRA `(.L_x_6) ;  /* 0xfffffff000607947 */ /* 0x000fea000383ffff */
.L_x_0:
[C---:B------:R-:W-:Y:S02]  /*0fb0*/  ISETP.GE.U32.AND P1, PT, R2.reuse, 0x10, PT ;  /* 0x000000100200780c */ /* 0x040fe40003f26070 */
[----:B------:R-:W-:Y:S02]  /*0fc0*/  LOP3.LUT R18, R2, 0xf, RZ, 0xc0, !PT ;  /* 0x0000000f02127812 */ /* 0x000fe400078ec0ff */
[----:B------:R-:W-:Y:S02]  /*0fd0*/  MOV R0, RZ ;  /* 0x000000ff00007202 */ /* 0x000fe40000000f00 */
[----:B------:R-:W-:-:S07]  /*0fe0*/  ISETP.NE.AND P0, PT, R18, RZ, PT ;  /* 0x000000ff1200720c */ /* 0x000fce0003f05270 */
[----:B------:R-:W-:Y:S06]  /*0ff0*/  @!P1 BRA `(.L_x_7) ;  /* 0x0000000000e89947 */ /* 0x000fec0003800000 */
[----:B------:R-:W-:Y:S01]  /*1000*/  HFMA2 R3, -RZ, RZ, 0, 0 ;  /* 0x00000000ff037431 */ /* 0x000fe200000001ff */
[----:B------:R-:W-:Y:S01]  /*1010*/  LOP3.LUT R0, R2, 0x7ffffff0, RZ, 0xc0, !PT ;  /* 0x7ffffff002007812 */ /* 0x000fe200078ec0ff */
[----:B------:R-:W0:Y:S06]  /*1020*/  LDCU.64 UR4, c[0x0][0x398] ;  /* 0x00007300ff0477ac */ /* 0x000e2c0008000a00 */
.L_x_8:
[----:B-1----:R-:W1:Y:S08]  /*1030*/  LDC.64 R4, c[0x0][0x3a8] ;  /* 0x0000ea00ff047b82 */ /* 0x002e700000000a00 */
[----:B------:R-:W2:Y:S01]  /*1040*/  LDC.64 R10, c[0x0][0x3b8] ;  /* 0x0000ee00ff0a7b82 */ /* 0x000ea20000000a00 */
[----:B-1----:R-:W-:-:S05]  /*1050*/  IMAD.WIDE.U32 R4, R3, 0x8, R4 ;  /* 0x0000000803047825 */ /* 0x002fca00078e0004 */
[----:B------:R-:W0:Y:S02]  /*1060*/  LDG.E.64 R6, desc[UR10][R4.64] ;  /* 0x0000000a04067981 */ /* 0x000e24000c1e1b00 */
[----:B0-----:R-:W-:Y:S01]  /*1070*/  DMUL R8, R6, UR4 ;  /* 0x0000000406087c28 */ /* 0x001fe20008000000 */
[----:B--2---:R-:W-:-:S06]  /*1080*/  IMAD.WIDE.U32 R6, R3, 0x8, R10 ;  /* 0x0000000803067825 */ /* 0x004fcc00078e000a */
[----:B------:R0:W-:Y:S04]  /*1090*/  STG.E.64 desc[UR10][R6.64], R8 ;  /* 0x0000000806007986 */ /* 0x0001e8000c101b0a */
[----:B------:R-:W2:Y:S02]  /*10a0*/  LDG.E.64 R10, desc[UR10][R4.64+0x8] ;  /* 0x0000080a040a7981 */ /* 0x000ea4000c1e1b00 */
[----:B--2---:R-:W-:-:S07]  /*10b0*/  DMUL R10, R10, UR4 ;  /* 0x000000040a0a7c28 */ /* 0x004fce0008000000 */
[----:B------:R1:W-:Y:S04]  /*10c0*/  STG.E.64 desc[UR10][R6.64+0x8], R10 ;  /* 0x0000080a06007986 */ /* 0x0003e8000c101b0a */
[----:B------:R-:W2:Y:S02]  /*10d0*/  LDG.E.64 R12, desc[UR10][R4.64+0x10] ;  /* 0x0000100a040c7981 */ /* 0x000ea4000c1e1b00 */
[----:B--2---:R-:W-:-:S07]  /*10e0*/  DMUL R12, R12, UR4 ;  /* 0x000000040c0c7c28 */ /* 0x004fce0008000000 */
[----:B------:R2:W-:Y:S04]  /*10f0*/  STG.E.64 desc[UR10][R6.64+0x10], R12 ;  /* 0x0000100c06007986 */ /* 0x0005e8000c101b0a */
[----:B------:R-:W3:Y:S02]  /*1100*/  LDG.E.64 R14, desc[UR10][R4.64+0x18] ;  /* 0x0000180a040e7981 */ /* 0x000ee4000c1e1b00 */
[----:B---3--:R-:W-:-:S07]  /*1110*/  DMUL R14, R14, UR4 ;  /* 0x000000040e0e7c28 */ /* 0x008fce0008000000 */
[----:B------:R3:W-:Y:S04]  /*1120*/  STG.E.64 desc[UR10][R6.64+0x18], R14 ;  /* 0x0000180e06007986 */ /* 0x0007e8000c101b0a */
[----:B------:R-:W4:Y:S02]  /*1130*/  LDG.E.64 R16, desc[UR10][R4.64+0x20] ;  /* 0x0000200a04107981 */ /* 0x000f24000c1e1b00 */
[----:B----4-:R-:W-:-:S07]  /*1140*/  DMUL R16, R16, UR4 ;  /* 0x0000000410107c28 */ /* 0x010fce0008000000 */
[----:B------:R4:W-:Y:S04]  /*1150*/  STG.E.64 desc[UR10][R6.64+0x20], R16 ;  /* 0x0000201006007986 */ /* 0x0009e8000c101b0a */
[----:B0-----:R-:W5:Y:S02]  /*1160*/  LDG.E.64 R8, desc[UR10][R4.64+0x28] ;  /* 0x0000280a04087981 */ /* 0x001f64000c1e1b00 */
[----:B-----5:R-:W-:-:S07]  /*1170*/  DMUL R8, R8, UR4 ;  /* 0x0000000408087c28 */ /* 0x020fce0008000000 */
[----:B------:R0:W-:Y:S04]  /*1180*/  STG.E.64 desc[UR10][R6.64+0x28], R8 ;  /* 0x0000280806007986 */ /* 0x0001e8000c101b0a */
[----:B-1----:R-:W5:Y:S02]  /*1190*/  LDG.E.64 R10, desc[UR10][R4.64+0x30] ;  /* 0x0000300a040a7981 */ /* 0x002f64000c1e1b00 */
[----:B-----5:R-:W-:-:S07]  /*11a0*/  DMUL R10, R10, UR4 ;  /* 0x000000040a0a7c28 */ /* 0x020fce0008000000 */
[----:B------:R1:W-:Y:S04]  /*11b0*/  STG.E.64 desc[UR10][R6.64+0x30], R10 ;  /* 0x0000300a06007986 */ /* 0x0003e8000c101b0a */
[----:B--2---:R-:W2:Y:S02]  /*11c0*/  LDG.E.64 R12, desc[UR10][R4.64+0x38] ;  /* 0x0000380a040c7981 */ /* 0x004ea4000c1e1b00 */
[----:B--2---:R-:W-:-:S07]  /*11d0*/  DMUL R12, R12, UR4 ;  /* 0x000000040c0c7c28 */ /* 0x004fce0008000000 */
[----:B------:R2:W-:Y:S04]  /*11e0*/  STG.E.64 desc[UR10][R6.64+0x38], R12 ;  /* 0x0000380c06007986 */ /* 0x0005e8000c101b0a */
[----:B---3--:R-:W3:Y:S02]  /*11f0*/  LDG.E.64 R14, desc[UR10][R4.64+0x40] ;  /* 0x0000400a040e7981 */ /* 0x008ee4000c1e1b00 */
[----:B---3--:R-:W-:-:S07]  /*1200*/  DMUL R14, R14, UR4 ;  /* 0x000000040e0e7c28 */ /* 0x008fce0008000000 */
[----:B------:R3:W-:Y:S04]  /*1210*/  STG.E.64 desc[UR10][R6.64+0x40], R14 ;  /* 0x0000400e06007986 */ /* 0x0007e8000c101b0a */
[----:B----4-:R-:W4:Y:S02]  /*1220*/  LDG.E.64 R16, desc[UR10][R4.64+0x48] ;  /* 0x0000480a04107981 */ /* 0x010f24000c1e1b00 */
        /* <DEDUP_REMOVED lines=11> */
[----:B---3--:R-:W2:Y:S02]  /*12e0*/  LDG.E.64 R14, desc[UR10][R4.64+0x68] ;  /* 0x0000680a040e7981 */ /* 0x008ea4000c1e1b00 */
[----:B--2---:R-:W-:-:S07]  /*12f0*/  DMUL R14, R14, UR4 ;  /* 0x000000040e0e7c28 */ /* 0x004fce0008000000 */
[----:B------:R1:W-:Y:S04]  /*1300*/  STG.E.64 desc[UR10][R6.64+0x68], R14 ;  /* 0x0000680e06007986 */ /* 0x0003e8000c101b0a */
[----:B----4-:R-:W2:Y:S01]  /*1310*/  LDG.E.64 R16, desc[UR10][R4.64+0x70] ;  /* 0x0000700a04107981 */ /* 0x010ea2000c1e1b00 */
[----:B------:R-:W-:Y:S01]  /*1320*/  IADD3 R3, PT, PT, R3, 0x10, RZ ;  /* 0x0000001003037810 */ /* 0x000fe20007ffe0ff */
[----:B--2---:R-:W-:-:S07]  /*1330*/  DMUL R16, R16, UR4 ;  /* 0x0000000410107c28 */ /* 0x004fce0008000000 */
[----:B------:R1:W-:Y:S04]  /*1340*/  STG.E.64 desc[UR10][R6.64+0x70], R16 ;  /* 0x0000701006007986 */ /* 0x0003e8000c101b0a */
[----:B0-----:R-:W2:Y:S01]  /*1350*/  LDG.E.64 R8, desc[UR10][R4.64+0x78] ;  /* 0x0000780a04087981 */ /* 0x001ea2000c1e1b00 */
[----:B------:R-:W-:Y:S01]  /*1360*/  ISETP.NE.AND P1, PT, R3, R0, PT ;  /* 0x000000000300720c */ /* 0x000fe20003f25270 */
[----:B--2---:R-:W-:-:S07]  /*1370*/  DMUL R8, R8, UR4 ;  /* 0x0000000408087c28 */ /* 0x004fce0008000000 */
[----:B------:R1:W-:Y:S05]  /*1380*/  STG.E.64 desc[UR10][R6.64+0x78], R8 ;  /* 0x0000780806007986 */ /* 0x0003ea000c101b0a */
[----:B------:R-:W-:Y:S05]  /*1390*/  @P1 BRA `(.L_x_8) ;  /* 0xfffffffc00241947 */ /* 0x000fea000383ffff */
.L_x_7:
[----:B------:R-:W-:Y:S05]  /*13a0*/  @!P0 EXIT ;  /* 0x000000000000894d */ /* 0x000fea0003800000 */
[----:B------:R-:W-:Y:S02]  /*13b0*/  ISETP.GE.U32.AND P0, PT, R18, 0x8, PT ;  /* 0x000000081200780c */ /* 0x000fe40003f06070 */
[----:B------:R-:W-:-:S04]  /*13c0*/  LOP3.LUT R3, R2, 0x7, RZ, 0xc0, !PT ;  /* 0x0000000702037812 */ /* 0x000fc800078ec0ff */
[----:B------:R-:W-:-:S07]  /*13d0*/  ISETP.NE.AND P1, PT, R3, RZ, PT ;  /* 0x000000ff0300720c */ /* 0x000fce0003f25270 */
[----:B------:R-:W-:Y:S06]  /*13e0*/  @!P0 BRA `(.L_x_9) ;  /* 0x0000000000788947 */ /* 0x000fec0003800000 */
[----:B------:R-:W0:Y:S01]  /*13f0*/  LDC.64 R4, c[0x0][0x3a8] ;  /* 0x0000ea00ff047b82 */ /* 0x000e220000000a00 */
[----:B------:R-:W2:Y:S07]  /*1400*/  LDCU.64 UR4, c[0x0][0x398] ;  /* 0x00007300ff0477ac */ /* 0x000eae0008000a00 */
[----:B-1----:R-:W1:Y:S01]  /*1410*/  LDC.64 R10, c[0x0][0x3b8] ;  /* 0x0000ee00ff0a7b82 */ /* 0x002e620000000a00 */
[----:B0-----:R-:W-:-:S05]  /*1420*/  IMAD.WIDE.U32 R4, R0, 0x8, R4 ;  /* 0x0000000800047825 */ /* 0x001fca00078e0004 */
[----:B------:R-:W2:Y:S02]  /*1430*/  LDG.E.64 R6, desc[UR10][R4.64] ;  /* 0x0000000a04067981 */ /* 0x000ea4000c1e1b00 */
[----:B--2---:R-:W-:Y:S01]  /*1440*/  DMUL R8, R6, UR4 ;  /* 0x0000000406087c28 */ /* 0x004fe20008000000 */
[----:B-1----:R-:W-:-:S06]  /*1450*/  IMAD.WIDE.U32 R6, R0, 0x8, R10 ;  /* 0x0000000800067825 */ /* 0x002fcc00078e000a */
        /* <DEDUP_REMOVED lines=13> */
[----:B0-----:R-:W4:Y:S02]  /*1530*/  LDG.E.64 R8, desc[UR10][R4.64+0x28] ;  /* 0x0000280a04087981 */ /* 0x001f24000c1e1b00 */
[----:B----4-:R-:W-:-:S07]  /*1540*/  DMUL R8, R8, UR4 ;  /* 0x0000000408087c28 */ /* 0x010fce0008000000 */
[----:B------:R3:W-:Y:S04]  /*1550*/  STG.E.64 desc[UR10][R6.64+0x28], R8 ;  /* 0x0000280806007986 */ /* 0x0007e8000c101b0a */
[----:B-1----:R-:W4:Y:S02]  /*1560*/  LDG.E.64 R10, desc[UR10][R4.64+0x30] ;  /* 0x0000300a040a7981 */ /* 0x002f24000c1e1b00 */
[----:B----4-:R-:W-:-:S07]  /*1570*/  DMUL R10, R10, UR4 ;  /* 0x000000040a0a7c28 */ /* 0x010fce0008000000 */
[----:B------:R3:W-:Y:S04]  /*1580*/  STG.E.64 desc[UR10][R6.64+0x30], R10 ;  /* 0x0000300a06007986 */ /* 0x0007e8000c101b0a */
[----:B--2---:R-:W2:Y:S01]  /*1590*/  LDG.E.64 R12, desc[UR10][R4.64+0x38] ;  /* 0x0000380a040c7981 */ /* 0x004ea2000c1e1b00 */
[----:B------:R-:W-:Y:S01]  /*15a0*/  IADD3 R0, PT, PT, R0, 0x8, RZ ;  /* 0x0000000800007810 */ /* 0x000fe20007ffe0ff */
[----:B--2---:R-:W-:-:S07]  /*15b0*/  DMUL R12, R12, UR4 ;  /* 0x000000040c0c7c28 */ /* 0x004fce0008000000 */
[----:B------:R3:W-:Y:S04]  /*15c0*/  STG.E.64 desc[UR10][R6.64+0x38], R12 ;  /* 0x0000380c06007986 */ /* 0x0007e8000c101b0a */
.L_x_9:
[----:B------:R-:W-:Y:S05]  /*15d0*/  @!P1 EXIT ;  /* 0x000000000000994d */ /* 0x000fea0003800000 */
[----:B------:R-:W-:Y:S02]  /*15e0*/  ISETP.GE.U32.AND P0, PT, R3, 0x4, PT ;  /* 0x000000040300780c */ /* 0x000fe40003f06070 */
[----:B------:R-:W-:-:S04]  /*15f0*/  LOP3.LUT R2, R2, 0x3, RZ, 0xc0, !PT ;  /* 0x0000000302027812 */ /* 0x000fc800078ec0ff */
[----:B------:R-:W-:-:S07]  /*1600*/  ISETP.NE.AND P1, PT, R2, RZ, PT ;  /* 0x000000ff0200720c */ /* 0x000fce0003f25270 */
[----:B------:R-:W-:Y:S06]  /*1610*/  @!P0 BRA `(.L_x_10) ;  /* 0x0000000000488947 */ /* 0x000fec0003800000 */
[----:B------:R-:W0:Y:S01]  /*1620*/  LDC.64 R4, c[0x0][0x3a8] ;  /* 0x0000ea00ff047b82 */ /* 0x000e220000000a00 */
[----:B------:R-:W2:Y:S07]  /*1630*/  LDCU.64 UR4, c[0x0][0x398] ;  /* 0x00007300ff0477ac */ /* 0x000eae0008000a00 */
[----:B-1-3--:R-:W1:Y:S01]  /*1640*/  LDC.64 R6, c[0x0][0x3b8] ;  /* 0x0000ee00ff067b82 */ /* 0x00ae620000000a00 */
[----:B0-----:R-:W-:-:S05]  /*1650*/  IMAD.WIDE.U32 R12, R0, 0x8, R4 ;  /* 0x00000008000c7825 */ /* 0x001fca00078e0004 */
[----:B------:R-:W2:Y:S01]  /*1660*/  LDG.E.64 R4, desc[UR10][R12.64] ;  /* 0x0000000a0c047981 */ /* 0x000ea2000c1e1b00 */
[----:B-1----:R-:W-:Y:S01]  /*1670*/  IMAD.WIDE.U32 R14, R0, 0x8, R6 ;  /* 0x00000008000e7825 */ /* 0x002fe200078e0006 */
[----:B--2---:R-:W-:-:S07]  /*1680*/  DMUL R4, R4, UR4 ;  /* 0x0000000404047c28 */ /* 0x004fce0008000000 */
[----:B------:R0:W-:Y:S04]  /*1690*/  STG.E.64 desc[UR10][R14.64], R4 ;  /* 0x000000040e007986 */ /* 0x0001e8000c101b0a */
[----:B------:R-:W2:Y:S02]  /*16a0*/  LDG.E.64 R6, desc[UR10][R12.64+0x8] ;  /* 0x0000080a0c067981 */ /* 0x000ea4000c1e1b00 */
[----:B--2---:R-:W-:-:S07]  /*16b0*/  DMUL R6, R6, UR4 ;  /* 0x0000000406067c28 */ /* 0x004fce0008000000 */
[----:B------:R0:W-:Y:S04]  /*16c0*/  STG.E.64 desc[UR10][R14.64+0x8], R6 ;  /* 0x000008060e007986 */ /* 0x0001e8000c101b0a */
[----:B------:R-:W2:Y:S02]  /*16d0*/  LDG.E.64 R8, desc[UR10][R12.64+0x10] ;  /* 0x0000100a0c087981 */ /* 0x000ea4000c1e1b00 */
[----:B--2---:R-:W-:-:S07]  /*16e0*/  DMUL R8, R8, UR4 ;  /* 0x0000000408087c28 */ /* 0x004fce0008000000 */
[----:B------:R0:W-:Y:S04]  /*16f0*/  STG.E.64 desc[UR10][R14.64+0x10], R8 ;  /* 0x000010080e007986 */ /* 0x0001e8000c101b0a */
[----:B------:R-:W2:Y:S01]  /*1700*/  LDG.E.64 R10, desc[UR10][R12.64+0x18] ;  /* 0x0000180a0c0a7981 */ /* 0x000ea2000c1e1b00 */
[----:B------:R-:W-:Y:S01]  /*1710*/  IADD3 R0, PT, PT, R0, 0x4, RZ ;  /* 0x0000000400007810 */ /* 0x000fe20007ffe0ff */
[----:B--2---:R-:W-:-:S07]  /*1720*/  DMUL R10, R10, UR4 ;  /* 0x000000040a0a7c28 */ /* 0x004fce0008000000 */
[----:B------:R0:W-:Y:S04]  /*1730*/  STG.E.64 desc[UR10][R14.64+0x18], R10 ;  /* 0x0000180a0e007986 */ /* 0x0001e8000c101b0a */
.L_x_10:
[----:B------:R-:W-:Y:S05]  /*1740*/  @!P1 EXIT ;  /* 0x000000000000994d */ /* 0x000fea0003800000 */
[----:B01-3--:R-:W0:Y:S01]  /*1750*/  LDC.64 R10, c[0x0][0x3a8] ;  /* 0x0000ea00ff0a7b82 */ /* 0x00be220000000a00 */
[----:B------:R-:W1:Y:S01]  /*1760*/  LDCU.64 UR6, c[0x0][0x398] ;  /* 0x00007300ff0677ac */ /* 0x000e620008000a00 */
[----:B------:R-:W-:-:S06]  /*1770*/  UMOV UR4, URZ ;  /* 0x000000ff00047c82 */ /* 0x000fcc0008000000 */
[----:B------:R-:W2:Y:S02]  /*1780*/  LDC.64 R12, c[0x0][0x3b8] ;  /* 0x0000ee00ff0c7b82 */ /* 0x000ea40000000a00 */
.L_x_11:
[----:B0-----:R-:W-:-:S06]  /*1790*/  IMAD.WIDE.U32 R4, R0, 0x8, R10 ;  /* 0x0000000800047825 */ /* 0x001fcc00078e000a */
[----:B------:R-:W1:Y:S01]  /*17a0*/  LDG.E.64 R4, desc[UR10][R4.64] ;  /* 0x0000000a04047981 */ /* 0x000e62000c1e1b00 */
[----:B------:R-:W-:Y:S01]  /*17b0*/  UIADD3 UR4, UPT, UPT, UR4, 0x1, URZ ;  /* 0x0000000104047890 */ /* 0x000fe2000fffe0ff */
[C---:B--23--:R-:W-:Y:S01]  /*17c0*/  IMAD.WIDE.U32 R8, R0.reuse, 0x8, R12 ;  /* 0x0000000800087825 */ /* 0x04cfe200078e000c */
[----:B------:R-:W-:-:S04]  /*17d0*/  IADD3 R0, PT, PT, R0, 0x1, RZ ;  /* 0x0000000100007810 */ /* 0x000fc80007ffe0ff */
[----:B------:R-:W-:Y:S01]  /*17e0*/  ISETP.NE.AND P0, PT, R2, UR4, PT ;  /* 0x0000000402007c0c */ /* 0x000fe2000bf05270 */
[----:B-1----:R-:W-:-:S07]  /*17f0*/  DMUL R6, R4, UR6 ;  /* 0x0000000604067c28 */ /* 0x002fce0008000000 */
[----:B------:R3:W-:Y:S05]  /*1800*/  STG.E.64 desc[UR10][R8.64], R6 ;  /* 0x0000000608007986 */ /* 0x0007ea000c101b0a */
[----:B------:R-:W-:Y:S05]  /*1810*/  @P0 BRA `(.L_x_11) ;  /* 0xfffffffc00dc0947 */ /* 0x000fea000383ffff */
[----:B------:R-:W-:Y:S05]  /*1820*/  EXIT ;  /* 0x000000000000794d */ /* 0x000fea0003800000 */
.L_x_12:
[----:B------:R-:W-:-:S00]  /*1830*/  BRA `(.L_x_12) ;  /* 0xfffffffc00fc7947 */ /* 0x000fc0000383ffff */
[----:B------:R-:W-:-:S00]  /*1840*/  NOP ;  /* 0x0000000000007918 */ /* 0x000fc00000000000 */
        /* <DEDUP_REMOVED lines=11> */
.L_x_86:


//--------------------- .text._Z4map4iPdS_dS_S_S_iii --------------------------
	.section	.text._Z4map4iPdS_dS_S_S_iii,"ax",@progbits
	.align	128
        .global         _Z4map4iPdS_dS_S_S_iii
        .type           _Z4map4iPdS_dS_S_S_iii,@function
        .size           _Z4map4iPdS_dS_S_S_iii,(.L_x_87 - _Z4map4iPdS_dS_S_S_iii)
        .other          _Z4map4iPdS_dS_S_S_iii,@"STO_CUDA_ENTRY STV_DEFAULT"
_Z4map4iPdS_dS_S_S_iii:
.text._Z4map4iPdS_dS_S_S_iii:
        /* <DEDUP_REMOVED lines=10> */
[----:B------:R-:W0:Y:S01]  /*00a0*/  LDCU UR4, c[0x0][0x3b8] ;  /* 0x00007700ff0477ac */ /* 0x000e220008000800 */
[----:B------:R-:W1:Y:S01]  /*00b0*/  LDCU.64 UR8, c[0x0][0x358] ;  /* 0x00006b00ff0877ac */ /* 0x000e620008000a00 */
[----:B0-----:R-:W-:-:S09]  /*00c0*/  UISETP.GE.AND UP0, UPT, UR4, 0x1, UPT ;  /* 0x000000010400788c */ /* 0x001fd2000bf06270 */
[----:B-1----:R-:W-:Y:S05]  /*00d0*/  BRA.U !UP0, `(.L_x_13) ;  /* 0x0000000d08f07547 */ /* 0x002fea000b800000 */
[----:B------:R-:W-:Y:S02]  /*00e0*/  HFMA2 R2, -RZ, RZ, 0, 0 ;  /* 0x00000000ff027431 */ /* 0x000fe400000001ff */
[----:B------:R-:W-:Y:S01]  /*00f0*/  IMAD R0, R0, UR4, RZ ;  /* 0x0000000400007c24 */ /* 0x000fe2000f8e02ff */
[----:B------:R-:W-:Y:S02]  /*0100*/  ULOP3.LUT UR5, UR4, 0x3, URZ, 0xc0, !UPT ;  /* 0x0000000304057892 */ /* 0x000fe4000f8ec0ff */
[----:B------:R-:W-:-:S12]  /*0110*/  ULOP3.LUT UR6, UR4, 0x7ffffff8, URZ, 0xc0, !UPT ;  /* 0x7ffffff804067892 */ /* 0x000fd8000f8ec0ff */
.L_x_19:
[----:B0-----:R-:W0:Y:S01]  /*0120*/  LDC.64 R12, c[0x0][0x3a0] ;  /* 0x0000e800ff0c7b82 */ /* 0x001e220000000a00 */
[----:B-1----:R-:W1:Y:S01]  /*0130*/  LDCU.64 UR10, c[0x0][0x398] ;  /* 0x00007300ff0a77ac */ /* 0x002e620008000a00 */
[----:B--2---:R-:W2:Y:S06]  /*0140*/  LDCU UR4, c[0x0][0x3b8] ;  /* 0x00007700ff0477ac */ /* 0x004eac0008000800 */
[----:B------:R-:W3:Y:S01]  /*0150*/  LDC.64 R10, c[0x0][0x3a8] ;  /* 0x0000ea00ff0a7b82 */ /* 0x000ee20000000a00 */
[----:B0-----:R-:W-:-:S05]  /*0160*/  IMAD.WIDE.U32 R12, R2, 0x8, R12 ;  /* 0x00000008020c7825 */ /* 0x001fca00078e000c */
[----:B------:R-:W1:Y:S01]  /*0170*/  LDG.E.64 R4, desc[UR8][R12.64] ;  /* 0x000000080c047981 */ /* 0x000e62000c1e1b00 */
[----:B--2---:R-:W-:Y:S01]  /*0180*/  UIADD3 UR4, UPT, UPT, UR4, -0x1, URZ ;  /* 0xffffffff04047890 */ /* 0x004fe2000fffe0ff */
[----:B------:R-:W-:Y:S01]  /*0190*/  MOV R3, RZ ;  /* 0x000000ff00037202 */ /* 0x000fe20000000f00 */
[----:B---3--:R-:W-:Y:S02]  /*01a0*/  IMAD.WIDE.U32 R6, R2, 0x8, R10 ;  /* 0x0000000802067825 */ /* 0x008fe400078e000a */
[----:B------:R-:W-:Y:S01]  /*01b0*/  UISETP.GE.U32.AND UP0, UPT, UR4, 0x7, UPT ;  /* 0x000000070400788c */ /* 0x000fe2000bf06070 */
[----:B-1----:R-:W-:-:S07]  /*01c0*/  DMUL R4, R4, UR10 ;  /* 0x0000000a04047c28 */ /* 0x002fce0008000000 */
[----:B------:R0:W-:Y:S01]  /*01d0*/  STG.E.64 desc[UR8][R6.64], R4 ;  /* 0x0000000406007986 */ /* 0x0001e2000c101b08 */
[----:B------:R-:W-:Y:S05]  /*01e0*/  BRA.U !UP0, `(.L_x_14) ;  /* 0x0000000508cc7547 */ /* 0x000fea000b800000 */
[----:B------:R-:W1:Y:S01]  /*01f0*/  LDC R3, c[0x0][0x3b8] ;  /* 0x0000ee00ff037b82 */ /* 0x000e620000000800 */
[----:B------:R-:W-:Y:S01]  /*0200*/  MOV R26, R0 ;  /* 0x00000000001a7202 */ /* 0x000fe20000000f00 */
[----:B------:R-:W-:Y:S01]  /*0210*/  UIADD3 UR4, UPT, UPT, -UR6, URZ, URZ ;  /* 0x000000ff06047290 */ /* 0x000fe2000fffe1ff */
[-C--:B0-----:R-:W-:Y:S02]  /*0220*/  MOV R6, R2.reuse ;  /* 0x0000000200067202 */ /* 0x081fe40000000f00 */
[----:B-1----:R-:W-:Y:S01]  /*0230*/  IADD3 R4, PT, PT, R2, R3, RZ ;  /* 0x0000000302047210 */ /* 0x002fe20007ffe0ff */
[C-C-:B------:R-:W-:Y:S01]  /*0240*/  IMAD R5, R3.reuse, 0x3, R2.reuse ;  /* 0x0000000303057824 */ /* 0x140fe200078e0202 */
[CC--:B------:R-:W-:Y:S01]  /*0250*/  LEA R8, R3.reuse, R2.reuse, 0x1 ;  /* 0x0000000203087211 */ /* 0x0c0fe200078e08ff */
[C-C-:B------:R-:W-:Y:S01]  /*0260*/  IMAD R9, R3.reuse, 0x5, R2.reuse ;  /* 0x0000000503097824 */ /* 0x140fe200078e0202 */
[C---:B------:R-:W-:Y:S01]  /*0270*/  LEA R7, R3.reuse, R2, 0x2 ;  /* 0x0000000203077211 */ /* 0x040fe200078e10ff */
[----:B------:R-:W-:-:S02]  /*0280*/  IMAD R27, R3, 0x6, R2 ;  /* 0x00000006031b7824 */ /* 0x000fc400078e0202 */
[----:B------:R-:W-:-:S07]  /*0290*/  IMAD R29, R3, 0x7, R2 ;  /* 0x00000007031d7824 */ /* 0x000fce00078e0202 */
.L_x_15:
[----:B0-----:R-:W0:Y:S01]  /*02a0*/  LDC.64 R14, c[0x0][0x388] ;  /* 0x0000e200ff0e7b82 */ /* 0x001e220000000a00 */
[----:B------:R-:W-:Y:S01]  /*02b0*/  IMAD.WIDE.U32 R24, R6, 0x8, R10 ;  /* 0x0000000806187825 */ /* 0x000fe200078e000a */
[----:B------:R-:W2:Y:S04]  /*02c0*/  LDG.E.64 R16, desc[UR8][R12.64] ;  /* 0x000000080c107981 */ /* 0x000ea8000c1e1b00 */
[----:B------:R-:W2:Y:S01]  /*02d0*/  LDG.E.64 R22, desc[UR8][R24.64] ;  /* 0x0000000818167981 */ /* 0x000ea2000c1e1b00 */
[----:B0-----:R-:W-:-:S05]  /*02e0*/  IMAD.WIDE R14, R26, 0x8, R14 ;  /* 0x000000081a0e7825 */ /* 0x001fca00078e020e */
[----:B------:R-:W3:Y:S02]  /*02f0*/  LDG.E.64 R18, desc[UR8][R14.64] ;  /* 0x000000080e127981 */ /* 0x000ee4000c1e1b00 */
[----:B---3--:R-:W-:-:S08]  /*0300*/  DMUL R18, R18, UR10 ;  /* 0x0000000a12127c28 */ /* 0x008fd00008000000 */
[----:B--2---:R-:W-:Y:S01]  /*0310*/  DFMA R22, R18, R16, R22 ;  /* 0x000000101216722b */ /* 0x004fe20000000016 */
[----:B------:R-:W0:Y:S06]  /*0320*/  LDC.64 R16, c[0x0][0x3b0] ;  /* 0x0000ec00ff107b82 */ /* 0x000e2c0000000a00 */
[----:B------:R1:W-:Y:S01]  /*0330*/  STG.E.64 desc[UR8][R24.64], R22 ;  /* 0x0000001618007986 */ /* 0x0003e2000c101b08 */
[----:B0-----:R-:W-:-:S05]  /*0340*/  IMAD.WIDE.U32 R20, R6, 0x8, R16 ;  /* 0x0000000806147825 */ /* 0x001fca00078e0010 */
[----:B------:R-:W2:Y:S02]  /*0350*/  LDG.E.64 R18, desc[UR8][R20.64] ;  /* 0x0000000814127981 */ /* 0x000ea4000c1e1b00 */
[----:B--2---:R-:W-:-:S07]  /*0360*/  DADD R18, R22, R18 ;  /* 0x0000000016127229 */ /* 0x004fce0000000012 */
[----:B------:R0:W-:Y:S04]  /*0370*/  STG.E.64 desc[UR8][R20.64], R18 ;  /* 0x0000001214007986 */ /* 0x0001e8000c101b08 */
[----:B-1----:R-:W2:Y:S04]  /*0380*/  LDG.E.64 R24, desc[UR8][R14.64+0x8] ;  /* 0x000008080e187981 */ /* 0x002ea8000c1e1b00 */
[----:B------:R-:W3:Y:S01]  /*0390*/  LDG.E.64 R22, desc[UR8][R12.64] ;  /* 0x000000080c167981 */ /* 0x000ee2000c1e1b00 */
[----:B0-----:R-:W-:-:S05]  /*03a0*/  IMAD.WIDE.U32 R20, R4, 0x8, R10 ;  /* 0x0000000804147825 */ /* 0x001fca00078e000a */
[----:B------:R-:W3:Y:S01]  /*03b0*/  LDG.E.64 R18, desc[UR8][R20.64] ;  /* 0x0000000814127981 */ /* 0x000ee2000c1e1b00 */
[----:B--2---:R-:W-:-:S08]  /*03c0*/  DMUL R24, R24, UR10 ;  /* 0x0000000a18187c28 */ /* 0x004fd00008000000 */
[----:B---3--:R-:W-:Y:S01]  /*03d0*/  DFMA R22, R24, R22, R18 ;  /* 0x000000161816722b */ /* 0x008fe20000000012 */
[----:B------:R-:W-:-:S06]  /*03e0*/  IMAD.WIDE.U32 R18, R4, 0x8, R16 ;  /* 0x0000000804127825 */ /* 0x000fcc00078e0010 */
[----:B------:R0:W-:Y:S04]  /*03f0*/  STG.E.64 desc[UR8][R20.64], R22 ;  /* 0x0000001614007986 */ /* 0x0001e8000c101b08 */
[----:B------:R-:W2:Y:S01]  /*0400*/  LDG.E.64 R24, desc[UR8][R18.64] ;  /* 0x0000000812187981 */ /* 0x000ea2000c1e1b00 */
[----:B0-----:R-:W-:Y:S01]  /*0410*/  IMAD.WIDE.U32 R20, R8, 0x8, R10 ;  /* 0x0000000808147825 */ /* 0x001fe200078e000a */
[----:B--2---:R-:W-:-:S07]  /*0420*/  DADD R24, R22, R24 ;  /* 0x0000000016187229 */ /* 0x004fce0000000018 */
[----:B------:R0:W-:Y:S04]  /*0430*/  STG.E.64 desc[UR8][R18.64], R24 ;  /* 0x0000001812007986 */ /* 0x0001e8000c101b08 */
[----:B------:R-:W2:Y:S04]  /*0440*/  LDG.E.64 R22, desc[UR8][R12.64] ;  /* 0x000000080c167981 */ /* 0x000ea8000c1e1b00 */
[----:B0-----:R-:W3:Y:S04]  /*0450*/  LDG.E.64 R24, desc[UR8][R14.64+0x10] ;  /* 0x000010080e187981 */ /* 0x001ee8000c1e1b00 */
[----:B------:R-:W2:Y:S01]  /*0460*/  LDG.E.64 R18, desc[UR8][R20.64] ;  /* 0x0000000814127981 */ /* 0x000ea2000c1e1b00 */
[----:B---3--:R-:W-:-:S08]  /*0470*/  DMUL R24, R24, UR10 ;  /* 0x0000000a18187c28 */ /* 0x008fd00008000000 */
[----:B--2---:R-:W-:Y:S01]  /*0480*/  DFMA R22, R24, R22, R18 ;  /* 0x000000161816722b */ /* 0x004fe20000000012 */
[----:B------:R-:W-:-:S06]  /*0490*/  IMAD.WIDE.U32 R18, R8, 0x8, R16 ;  /* 0x0000000808127825 */ /* 0x000fcc00078e0010 */
[----:B------:R0:W-:Y:S04]  /*04a0*/  STG.E.64 desc[UR8][R20.64], R22 ;  /* 0x0000001614007986 */ /* 0x0001e8000c101b08 */
[----:B------:R-:W0:Y:S02]  /*04b0*/  LDG.E.64 R24, desc[UR8][R18.64] ;  /* 0x0000000812187981 */ /* 0x000e24000c1e1b00 */
[----:B0-----:R-:W-:-:S07]  /*04c0*/  DADD R20, R22, R24 ;  /* 0x0000000016147229 */ /* 0x001fce0000000018 */
[----:B------:R0:W-:Y:S04]  /*04d0*/  STG.E.64 desc[UR8][R18.64], R20 ;  /* 0x0000001412007986 */ /* 0x0001e8000c101b08 */
[----:B------:R-:W2:Y:S04]  /*04e0*/  LDG.E.64 R24, desc[UR8][R14.64+0x18] ;  /* 0x000018080e187981 */ /* 0x000ea8000c1e1b00 */
        /* <DEDUP_REMOVED lines=21> */
[----:B------:R-:W2:Y:S01]  /*0640*/  LDG.E.64 R24, desc[UR8][R14.64+0x28] ;  /* 0x000028080e187981 */ /* 0x000ea2000c1e1b00 */
[----:B0-----:R-:W-:-:S03]  /*0650*/  IMAD.WIDE.U32 R22, R9, 0x8, R10 ;  /* 0x0000000809167825 */ /* 0x001fc600078e000a */
[----:B------:R-:W3:Y:S04]  /*0660*/  LDG.E.64 R20, desc[UR8][R12.64] ;  /* 0x000000080c147981 */ /* 0x000ee8000c1e1b00 */
[----:B------:R-:W3:Y:S01]  /*0670*/  LDG.E.64 R18, desc[UR8][R22.64] ;  /* 0x0000000816127981 */ /* 0x000ee2000c1e1b00 */
[----:B--2---:R-:W-:-:S08]  /*0680*/  DMUL R24, R24, UR10 ;  /* 0x0000000a18187c28 */ /* 0x004fd00008000000 */
[----:B---3--:R-:W-:Y:S01]  /*0690*/  DFMA R20, R24, R20, R18 ;  /* 0x000000141814722b */ /* 0x008fe20000000012 */
[----:B------:R-:W-:-:S06]  /*06a0*/  IMAD.WIDE.U32 R18, R9, 0x8, R16 ;  /* 0x0000000809127825 */ /* 0x000fcc00078e0010 */
[----:B------:R0:W-:Y:S04]  /*06b0*/  STG.E.64 desc[UR8][R22.64], R20 ;  /* 0x0000001416007986 */ /* 0x0001e8000c101b08 */
[----:B------:R-:W2:Y:S02]  /*06c0*/  LDG.E.64 R24, desc[UR8][R18.64] ;  /* 0x0000000812187981 */ /* 0x000ea4000c1e1b00 */
[----:B--2---:R-:W-:-:S07]  /*06d0*/  DADD R24, R20, R24 ;  /* 0x0000000014187229 */ /* 0x004fce0000000018 */
[----:B------:R1:W-:Y:S04]  /*06e0*/  STG.E.64 desc[UR8][R18.64], R24 ;  /* 0x0000001812007986 */ /* 0x0003e8000c101b08 */
[----:B0-----:R-:W2:Y:S04]  /*06f0*/  LDG.E.64 R20, desc[UR8][R12.64] ;  /* 0x000000080c147981 */ /* 0x001ea8000c1e1b00 */
[----:B-1----:R-:W3:Y:S01]  /*0700*/  LDG.E.64 R24, desc[UR8][R14.64+0x30] ;  /* 0x000030080e187981 */ /* 0x002ee2000c1e1b00 */
[----:B------:R-:W-:-:S05]  /*0710*/  IMAD.WIDE.U32 R18, R27, 0x8, R10 ;  /* 0x000000081b127825 */ /* 0x000fca00078e000a */
[----:B------:R-:W2:Y:S01]  /*0720*/  LDG.E.64 R22, desc[UR8][R18.64] ;  /* 0x0000000812167981 */ /* 0x000ea2000c1e1b00 */
[----:B---3--:R-:W-:-:S08]  /*0730*/  DMUL R24, R24, UR10 ;  /* 0x0000000a18187c28 */ /* 0x008fd00008000000 */
[----:B--2---:R-:W-:Y:S01]  /*0740*/  DFMA R24, R24, R20, R22 ;  /* 0x000000141818722b */ /* 0x004fe20000000016 */
[----:B------:R-:W-:-:S06]  /*0750*/  IMAD.WIDE.U32 R20, R27, 0x8, R16 ;  /* 0x000000081b147825 */ /* 0x000fcc00078e0010 */
[----:B------:R0:W-:Y:S04]  /*0760*/  STG.E.64 desc[UR8][R18.64], R24 ;  /* 0x0000001812007986 */ /* 0x0001e8000c101b08 */
[----:B------:R-:W2:Y:S02]  /*0770*/  LDG.E.64 R22, desc[UR8][R20.64] ;  /* 0x0000000814167981 */ /* 0x000ea4000c1e1b00 */
[----:B--2---:R-:W-:-:S07]  /*0780*/  DADD R22, R24, R22 ;  /* 0x0000000018167229 */ /* 0x004fce0000000016 */
[----:B------:R1:W-:Y:S04]  /*0790*/  STG.E.64 desc[UR8][R20.64], R22 ;  /* 0x0000001614007986 */ /* 0x0003e8000c101b08 */
[----:B------:R-:W2:Y:S04]  /*07a0*/  LDG.E.64 R14, desc[UR8][R14.64+0x38] ;  /* 0x000038080e0e7981 */ /* 0x000ea8000c1e1b00 */
[----:B0-----:R-:W3:Y:S01]  /*07b0*/  LDG.E.64 R24, desc[UR8][R12.64] ;  /* 0x000000080c187981 */ /* 0x001ee2000c1e1b00 */
[----:B-1----:R-:W-:-:S05]  /*07c0*/  IMAD.WIDE.U32 R22, R29, 0x8, R10 ;  /* 0x000000081d167825 */ /* 0x002fca00078e000a */
[----:B------:R-:W3:Y:S01]  /*07d0*/  LDG.E.64 R20, desc[UR8][R22.64] ;  /* 0x0000000816147981 */ /* 0x000ee2000c1e1b00 */
[----:B------:R-:W-:Y:S01]  /*07e0*/  IMAD.WIDE.U32 R16, R29, 0x8, R16 ;  /* 0x000000081d107825 */ /* 0x000fe200078e0010 */
[----:B--2---:R-:W-:-:S08]  /*07f0*/  DMUL R14, R14, UR10 ;  /* 0x0000000a0e0e7c28 */ /* 0x004fd00008000000 */
[----:B---3--:R-:W-:-:S07]  /*0800*/  DFMA R14, R14, R24, R20 ;  /* 0x000000180e0e722b */ /* 0x008fce0000000014 */
[----:B------:R0:W-:Y:S04]  /*0810*/  STG.E.64 desc[UR8][R22.64], R14 ;  /* 0x0000000e16007986 */ /* 0x0001e8000c101b08 */
[----:B------:R-:W2:Y:S01]  /*0820*/  LDG.E.64 R18, desc[UR8][R16.64] ;  /* 0x0000000810127981 */ /* 0x000ea2000c1e1b00 */
[----:B------:R-:W-:-:S04]  /*0830*/  UIADD3 UR4, UPT, UPT, UR4, 0x8, URZ ;  /* 0x0000000804047890 */ /* 0x000fc8000fffe0ff */
[----:B------:R-:W-:Y:S01]  /*0840*/  UISETP.NE.AND UP0, UPT, UR4, URZ, UPT ;  /* 0x000000ff0400728c */ /* 0x000fe2000bf05270 */
[----:B------:R-:W-:Y:S02]  /*0850*/  IADD3 R26, PT, PT, R26, 0x8, RZ ;  /* 0x000000081a1a7810 */ /* 0x000fe40007ffe0ff */
[C---:B------:R-:W-:Y:S02]  /*0860*/  LEA R4, R3.reuse, R4, 0x3 ;  /* 0x0000000403047211 */ /* 0x040fe400078e18ff */
[C---:B------:R-:W-:Y:S02]  /*0870*/  LEA R8, R3.reuse, R8, 0x3 ;  /* 0x0000000803087211 */ /* 0x040fe400078e18ff */
[C---:B------:R-:W-:Y:S02]  /*0880*/  LEA R5, R3.reuse, R5, 0x3 ;  /* 0x0000000503057211 */ /* 0x040fe400078e18ff */
[C---:B------:R-:W-:Y:S02]  /*0890*/  LEA R7, R3.reuse, R7, 0x3 ;  /* 0x0000000703077211 */ /* 0x040fe400078e18ff */
[----:B------:R-:W-:-:S02]  /*08a0*/  LEA R9, R3, R9, 0x3 ;  /* 0x0000000903097211 */ /* 0x000fc400078e18ff */
[C---:B------:R-:W-:Y:S02]  /*08b0*/  LEA R27, R3.reuse, R27, 0x3 ;  /* 0x0000001b031b7211 */ /* 0x040fe400078e18ff */
[C---:B------:R-:W-:Y:S02]  /*08c0*/  LEA R29, R3.reuse, R29, 0x3 ;  /* 0x0000001d031d7211 */ /* 0x040fe400078e18ff */
[----:B------:R-:W-:Y:S01]  /*08d0*/  LEA R6, R3, R6, 0x3 ;  /* 0x0000000603067211 */ /* 0x000fe200078e18ff */
[----:B--2---:R-:W-:-:S07]  /*08e0*/  DADD R18, R14, R18 ;  /* 0x000000000e127229 */ /* 0x004fce0000000012 */
[----:B------:R0:W-:Y:S01]  /*08f0*/  STG.E.64 desc[UR8][R16.64], R18 ;  /* 0x0000001210007986 */ /* 0x0001e2000c101b08 */
[----:B------:R-:W-:Y:S05]  /*0900*/  BRA.U UP0, `(.L_x_15) ;  /* 0xfffffff900647547 */ /* 0x000fea000b83ffff */
[----:B------:R-:W-:-:S07]  /*0910*/  MOV R3, UR6 ;  /* 0x0000000600037c02 */ /* 0x000fce0008000f00 */
.L_x_14:
[----:B------:R-:W1:Y:S02]  /*0920*/  LDCU UR4, c[0x0][0x3b8] ;  /* 0x00007700ff0477ac */ /* 0x000e640008000800 */
[----:B-1----:R-:W-:-:S04]  /*0930*/  ULOP3.LUT UR4, UR4, 0x7, URZ, 0xc0, !UPT ;  /* 0x0000000704047892 */ /* 0x002fc8000f8ec0ff */
[----:B------:R-:W-:-:S09]  /*0940*/  UISETP.NE.AND UP0, UPT, UR4, URZ, UPT ;  /* 0x000000ff0400728c */ /* 0x000fd2000bf05270 */
[----:B------:R-:W-:Y:S05]  /*0950*/  BRA.U !UP0, `(.L_x_16) ;  /* 0x0000000508bc7547 */ /* 0x000fea000b800000 */
[----:B------:R-:W-:Y:S02]  /*0960*/  UIADD3 UR4, UPT, UPT, UR4, -0x1, URZ ;  /* 0xffffffff04047890 */ /* 0x000fe4000fffe0ff */
[----:B------:R-:W-:Y:S02]  /*0970*/  UISETP.NE.AND UP1, UPT, UR5, URZ, UPT ;  /* 0x000000ff0500728c */ /* 0x000fe4000bf25270 */
[----:B------:R-:W-:-:S09]  /*0980*/  UISETP.GE.U32.AND UP0, UPT, UR4, 0x3, UPT ;  /* 0x000000030400788c */ /* 0x000fd2000bf06070 */
[----:B------:R-:W-:Y:S05]  /*0990*/  BRA.U !UP0, `(.L_x_17) ;  /* 0x0000000108d87547 */ /* 0x000fea000b800000 */
[----:B0-----:R-:W0:Y:S01]  /*09a0*/  LDC.64 R6, c[0x0][0x388] ;  /* 0x0000e200ff067b82 */ /* 0x001e220000000a00 */
[----:B------:R-:W-:Y:S01]  /*09b0*/  IADD3 R5, PT, PT, R0, R3, RZ ;  /* 0x0000000300057210 */ /* 0x000fe20007ffe0ff */
[----:B------:R-:W2:Y:S06]  /*09c0*/  LDG.E.64 R18, desc[UR8][R12.64] ;  /* 0x000000080c127981 */ /* 0x000eac000c1e1b00 */
[----:B------:R-:W1:Y:S01]  /*09d0*/  LDC R8, c[0x0][0x3b8] ;  /* 0x0000ee00ff087b82 */ /* 0x000e620000000800 */
[----:B0-----:R-:W-:-:S07]  /*09e0*/  IMAD.WIDE R6, R5, 0x8, R6 ;  /* 0x0000000805067825 */ /* 0x001fce00078e0206 */
[----:B------:R-:W0:Y:S01]  /*09f0*/  LDC.64 R4, c[0x0][0x3b0] ;  /* 0x0000ec00ff047b82 */ /* 0x000e220000000a00 */
[----:B------:R-:W3:Y:S01]  /*0a00*/  LDG.E.64 R16, desc[UR8][R6.64] ;  /* 0x0000000806107981 */ /* 0x000ee2000c1e1b00 */
[----:B-1----:R-:W-:-:S04]  /*0a10*/  IMAD R9, R3, R8, R2 ;  /* 0x0000000803097224 */ /* 0x002fc800078e0202 */
[----:B------:R-:W-:-:S05]  /*0a20*/  IMAD.WIDE.U32 R14, R9, 0x8, R10 ;  /* 0x00000008090e7825 */ /* 0x000fca00078e000a */
[----:B------:R-:W2:Y:S01]  /*0a30*/  LDG.E.64 R20, desc[UR8][R14.64] ;  /* 0x000000080e147981 */ /* 0x000ea2000c1e1b00 */
[----:B---3--:R-:W-:-:S08]  /*0a40*/  DMUL R16, R16, UR10 ;  /* 0x0000000a10107c28 */ /* 0x008fd00008000000 */
[----:B--2---:R-:W-:Y:S01]  /*0a50*/  DFMA R20, R16, R18, R20 ;  /* 0x000000121014722b */ /* 0x004fe20000000014 */
[----:B0-----:R-:W-:-:S06]  /*0a60*/  IMAD.WIDE.U32 R16, R9, 0x8, R4 ;  /* 0x0000000809107825 */ /* 0x001fcc00078e0004 */
[----:B------:R0:W-:Y:S04]  /*0a70*/  STG.E.64 desc[UR8][R14.64], R20 ;  /* 0x000000140e007986 */ /* 0x0001e8000c101b08 */
[----:B------:R-:W2:Y:S01]  /*0a80*/  LDG.E.64 R18, desc[UR8][R16.64] ;  /* 0x0000000810127981 */ /* 0x000ea2000c1e1b00 */
[----:B------:R-:W-:Y:S01]  /*0a90*/  IADD3 R9, PT, PT, R9, R8, RZ ;  /* 0x0000000809097210 */ /* 0x000fe20007ffe0ff */
[----:B--2---:R-:W-:-:S04]  /*0aa0*/  DADD R22, R20, R18 ;  /* 0x0000000014167229 */ /* 0x004fc80000000012 */
[----:B------:R-:W-:-:S03]  /*0ab0*/  IMAD.WIDE.U32 R18, R9, 0x8, R10 ;  /* 0x0000000809127825 */ /* 0x000fc600078e000a */
[----:B------:R1:W-:Y:S04]  /*0ac0*/  STG.E.64 desc[UR8][R16.64], R22 ;  /* 0x0000001610007986 */ /* 0x0003e8000c101b08 */
[----:B------:R-:W2:Y:S04]  /*0ad0*/  LDG.E.64 R24, desc[UR8][R6.64+0x8] ;  /* 0x0000080806187981 */ /* 0x000ea8000c1e1b00 */
[----:B------:R-:W3:Y:S04]  /*0ae0*/  LDG.E.64 R26, desc[UR8][R12.64] ;  /* 0x000000080c1a7981 */ /* 0x000ee8000c1e1b00 */
[----:B------:R-:W3:Y:S01]  /*0af0*/  LDG.E.64 R28, desc[UR8][R18.64] ;  /* 0x00000008121c7981 */ /* 0x000ee2000c1e1b00 */
[----:B0-----:R-:W-:Y:S01]  /*0b00*/  IMAD.WIDE.U32 R14, R9, 0x8, R4 ;  /* 0x00000008090e7825 */ /* 0x001fe200078e0004 */
[----:B--2---:R-:W-:-:S08]  /*0b10*/  DMUL R24, R24, UR10 ;  /* 0x0000000a18187c28 */ /* 0x004fd00008000000 */
[----:B---3--:R-:W-:-:S07]  /*0b20*/  DFMA R24, R24, R26, R28 ;  /* 0x0000001a1818722b */ /* 0x008fce000000001c */
[----:B------:R0:W-:Y:S04]  /*0b30*/  STG.E.64 desc[UR8][R18.64], R24 ;  /* 0x0000001812007986 */ /* 0x0001e8000c101b08 */
[----:B------:R-:W2:Y:S01]  /*0b40*/  LDG.E.64 R20, desc[UR8][R14.64] ;  /* 0x000000080e147981 */ /* 0x000ea2000c1e1b00 */
[----:B------:R-:W-:-:S05]  /*0b50*/  IADD3 R9, PT, PT, R9, R8, RZ ;  /* 0x0000000809097210 */ /* 0x000fca0007ffe0ff */
[----:B-1----:R-:W-:Y:S01]  /*0b60*/  IMAD.WIDE.U32 R16, R9, 0x8, R10 ;  /* 0x0000000809107825 */ /* 0x002fe200078e000a */
[----:B--2---:R-:W-:-:S07]  /*0b70*/  DADD R20, R24, R20 ;  /* 0x0000000018147229 */ /* 0x004fce0000000014 */
        /* <DEDUP_REMOVED lines=8> */
[----:B------:R-:W3:Y:S01]  /*0c00*/  LDG.E.64 R24, desc[UR8][R18.64] ;  /* 0x0000000812187981 */ /* 0x000ee2000c1e1b00 */
[----:B------:R-:W-:-:S05]  /*0c10*/  IADD3 R29, PT, PT, R9, R8, RZ ;  /* 0x00000008091d7210 */ /* 0x000fca0007ffe0ff */
[----:B-1----:R-:W-:Y:S01]  /*0c20*/  IMAD.WIDE.U32 R20, R29, 0x8, R10 ;  /* 0x000000081d147825 */ /* 0x002fe200078e000a */
[----:B---3--:R-:W-:-:S07]  /*0c30*/  DADD R24, R22, R24 ;  /* 0x0000000016187229 */ /* 0x008fce0000000018 */
[----:B------:R2:W-:Y:S04]  /*0c40*/  STG.E.64 desc[UR8][R18.64], R24 ;  /* 0x0000001812007986 */ /* 0x0005e8000c101b08 */
[----:B------:R-:W3:Y:S04]  /*0c50*/  LDG.E.64 R6, desc[UR8][R6.64+0x18] ;  /* 0x0000180806067981 */ /* 0x000ee8000c1e1b00 */
[----:B------:R-:W4:Y:S04]  /*0c60*/  LDG.E.64 R14, desc[UR8][R12.64] ;  /* 0x000000080c0e7981 */ /* 0x000f28000c1e1b00 */
[----:B------:R-:W4:Y:S01]  /*0c70*/  LDG.E.64 R26, desc[UR8][R20.64] ;  /* 0x00000008141a7981 */ /* 0x000f22000c1e1b00 */
[----:B------:R-:W-:Y:S01]  /*0c80*/  IMAD.WIDE.U32 R4, R29, 0x8, R4 ;  /* 0x000000081d047825 */ /* 0x000fe200078e0004 */
[----:B---3--:R-:W-:-:S08]  /*0c90*/  DMUL R8, R6, UR10 ;  /* 0x0000000a06087c28 */ /* 0x008fd00008000000 */
[----:B----4-:R-:W-:-:S07]  /*0ca0*/  DFMA R8, R8, R14, R26 ;  /* 0x0000000e0808722b */ /* 0x010fce000000001a */
[----:B------:R2:W-:Y:S04]  /*0cb0*/  STG.E.64 desc[UR8][R20.64], R8 ;  /* 0x0000000814007986 */ /* 0x0005e8000c101b08 */
[----:B------:R-:W3:Y:S01]  /*0cc0*/  LDG.E.64 R14, desc[UR8][R4.64] ;  /* 0x00000008040e7981 */ /* 0x000ee2000c1e1b00 */
[----:B------:R-:W-:Y:S01]  /*0cd0*/  IADD3 R3, PT, PT, R3, 0x4, RZ ;  /* 0x0000000403037810 */ /* 0x000fe20007ffe0ff */
[----:B---3--:R-:W-:-:S07]  /*0ce0*/  DADD R14, R8, R14 ;  /* 0x00000000080e7229 */ /* 0x008fce000000000e */
[----:B------:R2:W-:Y:S04]  /*0cf0*/  STG.E.64 desc[UR8][R4.64], R14 ;  /* 0x0000000e04007986 */ /* 0x0005e8000c101b08 */
.L_x_17:
[----:B------:R-:W-:Y:S05]  /*0d00*/  BRA.U !UP1, `(.L_x_16) ;  /* 0x0000000109d07547 */ /* 0x000fea000b800000 */
[----:B------:R-:W-:-:S09]  /*0d10*/  UISETP.NE.AND UP0, UPT, UR5, 0x1, UPT ;  /* 0x000000010500788c */ /* 0x000fd2000bf05270 */
[----:B------:R-:W-:Y:S05]  /*0d20*/  BRA.U !UP0, `(.L_x_18) ;  /* 0x0000000108787547 */ /* 0x000fea000b800000 */
[----:B0-----:R-:W0:Y:S01]  /*0d30*/  LDC.64 R6, c[0x0][0x388] ;  /* 0x0000e200ff067b82 */ /* 0x001e220000000a00 */
[----:B--2---:R-:W-:Y:S01]  /*0d40*/  IADD3 R5, PT, PT, R0, R3, RZ ;  /* 0x0000000300057210 */ /* 0x004fe20007ffe0ff */
[----:B------:R-:W2:Y:S06]  /*0d50*/  LDG.E.64 R18, desc[UR8][R12.64] ;  /* 0x000000080c127981 */ /* 0x000eac000c1e1b00 */
[----:B------:R-:W1:Y:S08]  /*0d60*/  LDC R14, c[0x0][0x3b8] ;  /* 0x0000ee00ff0e7b82 */ /* 0x000e700000000800 */
[----:B------:R-:W3:Y:S01]  /*0d70*/  LDC.64 R8, c[0x0][0x3b0] ;  /* 0x0000ec00ff087b82 */ /* 0x000ee20000000a00 */
[----:B0-----:R-:W-:-:S05]  /*0d80*/  IMAD.WIDE R6, R5, 0x8, R6 ;  /* 0x0000000805067825 */ /* 0x001fca00078e0206 */
[----:B------:R-:W4:Y:S01]  /*0d90*/  LDG.E.64 R16, desc[UR8][R6.64] ;  /* 0x0000000806107981 */ /* 0x000f22000c1e1b00 */
[----:B-1----:R-:W-:-:S04]  /*0da0*/  IMAD R15, R3, R14, R2 ;  /* 0x0000000e030f7224 */ /* 0x002fc800078e0202 */
[----:B------:R-:W-:-:S05]  /*0db0*/  IMAD.WIDE.U32 R4, R15, 0x8, R10 ;  /* 0x000000080f047825 */ /* 0x000fca00078e000a */
[----:B------:R-:W2:Y:S01]  /*0dc0*/  LDG.E.64 R20, desc[UR8][R4.64] ;  /* 0x0000000804147981 */ /* 0x000ea2000c1e1b00 */
[----:B----4-:R-:W-:-:S08]  /*0dd0*/  DMUL R16, R16, UR10 ;  /* 0x0000000a10107c28 */ /* 0x010fd00008000000 */
[----:B--2---:R-:W-:Y:S01]  /*0de0*/  DFMA R18, R16, R18, R20 ;  /* 0x000000121012722b */ /* 0x004fe20000000014 */
[----:B---3--:R-:W-:-:S06]  /*0df0*/  IMAD.WIDE.U32 R16, R15, 0x8, R8 ;  /* 0x000000080f107825 */ /* 0x008fcc00078e0008 */
[----:B------:R0:W-:Y:S04]  /*0e00*/  STG.E.64 desc[UR8][R4.64], R18 ;  /* 0x0000001204007986 */ /* 0x0001e8000c101b08 */
[----:B------:R-:W2:Y:S01]  /*0e10*/  LDG.E.64 R20, desc[UR8][R16.64] ;  /* 0x0000000810147981 */ /* 0x000ea2000c1e1b00 */
[----:B------:R-:W-:-:S05]  /*0e20*/  IADD3 R29, PT, PT, R15, R14, RZ ;  /* 0x0000000e0f1d7210 */ /* 0x000fca0007ffe0ff */
[----:B------:R-:W-:Y:S01]  /*0e30*/  IMAD.WIDE.U32 R26, R29, 0x8, R10 ;  /* 0x000000081d1a7825 */ /* 0x000fe200078e000a */
[----:B--2---:R-:W-:-:S07]  /*0e40*/  DADD R20, R18, R20 ;  /* 0x0000000012147229 */ /* 0x004fce0000000014 */
[----:B------:R1:W-:Y:S04]  /*0e50*/  STG.E.64 desc[UR8][R16.64], R20 ;  /* 0x0000001410007986 */ /* 0x0003e8000c101b08 */
[----:B------:R-:W2:Y:S04]  /*0e60*/  LDG.E.64 R6, desc[UR8][R6.64+0x8] ;  /* 0x0000080806067981 */ /* 0x000ea8000c1e1b00 */
[----:B------:R-:W3:Y:S04]  /*0e70*/  LDG.E.64 R22, desc[UR8][R12.64] ;  /* 0x000000080c167981 */ /* 0x000ee8000c1e1b00 */
[----:B------:R-:W3:Y:S01]  /*0e80*/  LDG.E.64 R24, desc[UR8][R26.64] ;  /* 0x000000081a187981 */ /* 0x000ee2000c1e1b00 */
[----:B------:R-:W-:Y:S01]  /*0e90*/  IMAD.WIDE.U32 R8, R29, 0x8, R8 ;  /* 0x000000081d087825 */ /* 0x000fe200078e0008 */
[----:B--2---:R-:W-:-:S08]  /*0ea0*/  DMUL R14, R6, UR10 ;  /* 0x0000000a060e7c28 */ /* 0x004fd00008000000 */
[----:B---3--:R-:W-:-:S07]  /*0eb0*/  DFMA R14, R14, R22, R24 ;  /* 0x000000160e0e722b */ /* 0x008fce0000000018 */
[----:B------:R1:W-:Y:S04]  /*0ec0*/  STG.E.64 desc[UR8][R26.64], R14 ;  /* 0x0000000e1a007986 */ /* 0x0003e8000c101b08 */
[----:B0-----:R-:W2:Y:S01]  /*0ed0*/  LDG.E.64 R4, desc[UR8][R8.64] ;  /* 0x0000000808047981 */ /* 0x001ea2000c1e1b00 */
[----:B------:R-:W-:Y:S01]  /*0ee0*/  IADD3 R3, PT, PT, R3, 0x2, RZ ;  /* 0x0000000203037810 */ /* 0x000fe20007ffe0ff */
[----:B--2---:R-:W-:-:S07]  /*0ef0*/  DADD R4, R14, R4 ;  /* 0x000000000e047229 */ /* 0x004fce0000000004 */
[----:B------:R1:W-:Y:S04]  /*0f00*/  STG.E.64 desc[UR8][R8.64], R4 ;  /* 0x0000000408007986 */ /* 0x0003e8000c101b08 */
.L_x_18:
[----:B0-----:R-:W1:Y:S02]  /*0f10*/  LDC R6, c[0x0][0x3b8] ;  /* 0x0000ee00ff067b82 */ /* 0x001e640000000800 */
[----:B-12---:R-:W-:-:S04]  /*0f20*/  LOP3.LUT R4, R6, 0x1, RZ, 0xc0, !PT ;  /* 0x0000000106047812 */ /* 0x006fc800078ec0ff */
[----:B------:R-:W-:-:S13]  /*0f30*/  ISETP.NE.U32.AND P0, PT, R4, 0x1, PT ;  /* 0x000000010400780c */ /* 0x000fda0003f05070 */
[----:B------:R-:W-:Y:S05]  /*0f40*/  @P0 BRA `(.L_x_16) ;  /* 0x0000000000400947 */ /* 0x000fea0003800000 */
[----:B------:R-:W0:Y:S01]  /*0f50*/  LDC.64 R4, c[0x0][0x388] ;  /* 0x0000e200ff047b82 */ /* 0x000e220000000a00 */
[----:B------:R-:W-:Y:S01]  /*0f60*/  IADD3 R7, PT, PT, R0, R3, RZ ;  /* 0x0000000300077210 */ /* 0x000fe20007ffe0ff */
[----:B------:R-:W-:Y:S01]  /*0f70*/  IMAD R3, R3, R6, R2 ;  /* 0x0000000603037224 */ /* 0x000fe200078e0202 */
[----:B------:R-:W2:Y:S03]  /*0f80*/  LDG.E.64 R12, desc[UR8][R12.64] ;  /* 0x000000080c0c7981 */ /* 0x000ea6000c1e1b00 */
[----:B------:R-:W-:Y:S02]  /*0f90*/  IMAD.WIDE.U32 R10, R3, 0x8, R10 ;  /* 0x00000008030a7825 */ /* 0x000fe400078e000a */
[----:B------:R-:W1:Y:S03]  /*0fa0*/  LDC.64 R14, c[0x0][0x3b0] ;  /* 0x0000ec00ff0e7b82 */ /* 0x000e660000000a00 */
[----:B------:R-:W2:Y:S01]  /*0fb0*/  LDG.E.64 R8, desc[UR8][R10.64] ;  /* 0x000000080a087981 */ /* 0x000ea2000c1e1b00 */
[----:B0-----:R-:W-:-:S06]  /*0fc0*/  IMAD.WIDE R4, R7, 0x8, R4 ;  /* 0x0000000807047825 */ /* 0x001fcc00078e0204 */
[----:B------:R-:W3:Y:S02]  /*0fd0*/  LDG.E.64 R4, desc[UR8][R4.64] ;  /* 0x0000000804047981 */ /* 0x000ee4000c1e1b00 */
[----:B---3--:R-:W-:-:S08]  /*0fe0*/  DMUL R6, R4, UR10 ;  /* 0x0000000a04067c28 */ /* 0x008fd00008000000 */
[----:B--2---:R-:W-:Y:S01]  /*0ff0*/  DFMA R6, R6, R12, R8 ;  /* 0x0000000c0606722b */ /* 0x004fe20000000008 */
[----:B-1----:R-:W-:-:S06]  /*1000*/  IMAD.WIDE.U32 R8, R3, 0x8, R14 ;  /* 0x0000000803087825 */ /* 0x002fcc00078e000e */
[----:B------:R1:W-:Y:S04]  /*1010*/  STG.E.64 desc[UR8][R10.64], R6 ;  /* 0x000000060a007986 */ /* 0x0003e8000c101b08 */
[----:B------:R-:W2:Y:S02]  /*1020*/  LDG.E.64 R14, desc[UR8][R8.64] ;  /* 0x00000008080e7981 */ /* 0x000ea4000c1e1b00 */
[----:B--2---:R-:W-:-:S07]  /*1030*/  DADD R14, R6, R14 ;  /* 0x00000000060e7229 */ /* 0x004fce000000000e */
[----:B------:R1:W-:Y:S04]  /*1040*/  STG.E.64 desc[UR8][R8.64], R14 ;  /* 0x0000000e08007986 */ /* 0x0003e8000c101b08 */
.L_x_16:
[----:B------:R-:W3:Y:S01]  /*1050*/  LDCU UR4, c[0x0][0x3bc] ;  /* 0x00007780ff0477ac */ /* 0x000ee20008000800 */
[----:B------:R-:W-:-:S04]  /*1060*/  IADD3 R2, PT, PT, R2, 0x1, RZ ;  /* 0x0000000102027810 */ /* 0x000fc80007ffe0ff */
[----:B---3--:R-:W-:-:S13]  /*1070*/  ISETP.NE.AND P0, PT, R2, UR4, PT ;  /* 0x0000000402007c0c */ /* 0x008fda000bf05270 */
[----:B------:R-:W-:Y:S05]  /*1080*/  @!P0 EXIT ;  /* 0x000000000000894d */ /* 0x000fea0003800000 */
[----:B------:R-:W-:Y:S05]  /*1090*/  BRA `(.L_x_19) ;  /* 0xfffffff000207947 */ /* 0x000fea000383ffff */
.L_x_13:
        /* <DEDUP_REMOVED lines=8> */
.L_x_21:
        /* <DEDUP_REMOVED lines=55> */
.L_x_20:
        /* <DEDUP_REMOVED lines=35> */
.L_x_22:
        /* <DEDUP_REMOVED lines=23> */
.L_x_23:
[----:B------:R-:W-:Y:S05]  /*1830*/  @!P1 EXIT ;  /* 0x000000000000994d */ /* 0x000fea0003800000 */
[----:B01-3--:R-:W0:Y:S01]  /*1840*/  LDC.64 R10, c[0x0][0x3a0] ;  /* 0x0000e800ff0a7b82 */ /* 0x00be220000000a00 */
[----:B------:R-:W1:Y:S01]  /*1850*/  LDCU.64 UR6, c[0x0][0x398] ;  /* 0x00007300ff0677ac */ /* 0x000e620008000a00 */
[----:B------:R-:W-:-:S06]  /*1860*/  UMOV UR4, URZ ;  /* 0x000000ff00047c82 */ /* 0x000fcc0008000000 */
[----:B------:R-:W2:Y:S02]  /*1870*/  LDC.64 R12, c[0x0][0x3a8] ;  /* 0x0000ea00ff0c7b82 */ /* 0x000ea40000000a00 */
.L_x_24:
        /* <DEDUP_REMOVED lines=10> */
.L_x_25:
        /* <DEDUP_REMOVED lines=14> */
.L_x_87:


//--------------------- .text._Z4map3iPdS_S_S_S_S_iii --------------------------
	.section	.text._Z4map3iPdS_S_S_S_S_iii,"ax",@progbits
	.align	128
        .global         _Z4map3iPdS_S_S_S_S_iii
        .type           _Z4map3iPdS_S_S_S_S_iii,@function
        .size           _Z4map3iPdS_S_S_S_S_iii,(.L_x_88 - _Z4map3iPdS_S_S_S_S_iii)
        .other          _Z4map3iPdS_S_S_S_S_iii,@"STO_CUDA_ENTRY STV_DEFAULT"
_Z4map3iPdS_S_S_S_S_iii:
.text._Z4map3iPdS_S_S_S_S_iii:
        /* <DEDUP_REMOVED lines=10> */
[----:B------:R-:W0:Y:S01]  /*00a0*/  LDC R4, c[0x0][0x3c0] ;  /* 0x0000f000ff047b82 */ /* 0x000e220000000800 */
[----:B------:R-:W1:Y:S01]  /*00b0*/  LDCU.64 UR8, c[0x0][0x358] ;  /* 0x00006b00ff0877ac */ /* 0x000e620008000a00 */
[----:B0-----:R-:W-:-:S13]  /*00c0*/  ISETP.GE.AND P0, PT, R4, 0x1, PT ;  /* 0x000000010400780c */ /* 0x001fda0003f06270 */
[----:B-1----:R-:W-:Y:S05]  /*00d0*/  @!P0 BRA `(.L_x_26) ;  /* 0x0000000800b48947 */ /* 0x002fea0003800000 */
[C---:B------:R-:W-:Y:S01]  /*00e0*/  LOP3.LUT R26, R4.reuse, 0x7ffffff0, RZ, 0xc0, !PT ;  /* 0x7ffffff0041a7812 */ /* 0x040fe200078ec0ff */
[----:B------:R-:W-:Y:S01]  /*00f0*/  IMAD.MOV.U32 R5, RZ, RZ, RZ ;  /* 0x000000ffff057224 */ /* 0x000fe200078e00ff */
[C---:B------:R-:W-:Y:S02]  /*0100*/  LOP3.LUT R2, R4.reuse, 0xf, RZ, 0xc0, !PT ;  /* 0x0000000f04027812 */ /* 0x040fe400078ec0ff */
[C---:B------:R-:W-:Y:S01]  /*0110*/  LOP3.LUT R3, R4.reuse, 0x7, RZ, 0xc0, !PT ;  /* 0x0000000704037812 */ /* 0x040fe200078ec0ff */
[----:B------:R-:W-:Y:S01]  /*0120*/  IMAD.MOV R26, RZ, RZ, -R26 ;  /* 0x000000ffff1a7224 */ /* 0x000fe200078e0a1a */
[----:B------:R-:W-:-:S07]  /*0130*/  LOP3.LUT R4, R4, 0x3, RZ, 0xc0, !PT ;  /* 0x0000000304047812 */ /* 0x000fce00078ec0ff */
.L_x_32:
[----:B0-----:R-:W0:Y:S01]  /*0140*/  LDCU UR6, c[0x0][0x3c0] ;  /* 0x00007800ff0677ac */ /* 0x001e220008000800 */
[----:B------:R-:W-:Y:S01]  /*0150*/  HFMA2 R28, -RZ, RZ, 0, 0 ;  /* 0x00000000ff1c7431 */ /* 0x000fe200000001ff */
[----:B------:R-:W-:Y:S01]  /*0160*/  CS2R R20, SRZ ;  /* 0x0000000000147805 */ /* 0x000fe2000001ff00 */
[----:B------:R-:W1:Y:S01]  /*0170*/  LDCU UR7, c[0x0][0x3b8] ;  /* 0x00007700ff0777ac */ /* 0x000e620008000800 */
[----:B0-----:R-:W-:Y:S01]  /*0180*/  UISETP.GE.U32.AND UP0, UPT, UR6, 0x10, UPT ;  /* 0x000000100600788c */ /* 0x001fe2000bf06070 */
[----:B-1----:R-:W-:-:S08]  /*0190*/  IMAD R27, R5, UR7, RZ ;  /* 0x00000007051b7c24 */ /* 0x002fd0000f8e02ff */
[----:B------:R-:W-:Y:S05]  /*01a0*/  BRA.U !UP0, `(.L_x_27) ;  /* 0x0000000508107547 */ /* 0x000fea000b800000 */
[----:B------:R-:W0:Y:S01]  /*01b0*/  LDCU.64 UR4, c[0x0][0x3a8] ;  /* 0x00007500ff0477ac */ /* 0x000e220008000a00 */
[----:B------:R-:W-:Y:S01]  /*01c0*/  IMAD.MOV.U32 R24, RZ, RZ, R27 ;  /* 0x000000ffff187224 */ /* 0x000fe200078e001b */
[----:B------:R-:W-:Y:S01]  /*01d0*/  CS2R R20, SRZ ;  /* 0x0000000000147805 */ /* 0x000fe2000001ff00 */
[----:B------:R-:W-:Y:S01]  /*01e0*/  IMAD.MOV.U32 R25, RZ, RZ, R26 ;  /* 0x000000ffff197224 */ /* 0x000fe200078e001a */
[----:B------:R-:W-:Y:S02]  /*01f0*/  ULOP3.LUT UR6, UR6, 0x7ffffff0, URZ, 0xc0, !UPT ;  /* 0x7ffffff006067892 */ /* 0x000fe4000f8ec0ff */
[----:B0-----:R-:W-:-:S04]  /*0200*/  UIADD3 UR4, UP0, UPT, UR4, 0x40, URZ ;  /* 0x0000004004047890 */ /* 0x001fc8000ff1e0ff */
[----:B------:R-:W-:Y:S02]  /*0210*/  UIADD3.X UR5, UPT, UPT, URZ, UR5, URZ, UP0, !UPT ;  /* 0x00000005ff057290 */ /* 0x000fe400087fe4ff */
[----:B------:R-:W-:-:S04]  /*0220*/  MOV R10, UR4 ;  /* 0x00000004000a7c02 */ /* 0x000fc80008000f00 */
[----:B------:R-:W-:-:S07]  /*0230*/  IMAD.U32 R11, RZ, RZ, UR5 ;  /* 0x00000005ff0b7e24 */ /* 0x000fce000f8e00ff */
.L_x_28:
[----:B------:R-:W0:Y:S01]  /*0240*/  LDC.64 R22, c[0x0][0x3a0] ;  /* 0x0000e800ff167b82 */ /* 0x000e220000000a00 */
[----:B------:R-:W-:Y:S01]  /*0250*/  IMAD.MOV.U32 R6, RZ, RZ, R10 ;  /* 0x000000ffff067224 */ /* 0x000fe200078e000a */
[----:B------:R-:W-:-:S05]  /*0260*/  MOV R7, R11 ;  /* 0x0000000b00077202 */ /* 0x000fca0000000f00 */
[----:B------:R-:W2:Y:S04]  /*0270*/  LDG.E.64 R10, desc[UR8][R6.64+-0x40] ;  /* 0xffffc008060a7981 */ /* 0x000ea8000c1e1b00 */
[----:B------:R-:W3:Y:S04]  /*0280*/  LDG.E.64 R12, desc[UR8][R6.64+-0x38] ;  /* 0xffffc808060c7981 */ /* 0x000ee8000c1e1b00 */
[----:B------:R-:W4:Y:S04]  /*0290*/  LDG.E.64 R16, desc[UR8][R6.64+-0x28] ;  /* 0xffffd80806107981 */ /* 0x000f28000c1e1b00 */
[----:B------:R-:W5:Y:S01]  /*02a0*/  LDG.E.64 R18, desc[UR8][R6.64+0x20] ;  /* 0x0000200806127981 */ /* 0x000f62000c1e1b00 */
[----:B0-----:R-:W-:-:S05]  /*02b0*/  IMAD.WIDE R22, R24, 0x8, R22 ;  /* 0x0000000818167825 */ /* 0x001fca00078e0216 */
[----:B------:R-:W2:Y:S04]  /*02c0*/  LDG.E.64 R14, desc[UR8][R22.64] ;  /* 0x00000008160e7981 */ /* 0x000ea8000c1e1b00 */
[----:B------:R-:W3:Y:S01]  /*02d0*/  LDG.E.64 R8, desc[UR8][R22.64+0x8] ;  /* 0x0000080816087981 */ /* 0x000ee2000c1e1b00 */
[----:B--2---:R-:W-:-:S03]  /*02e0*/  DFMA R20, R14, R10, R20 ;  /* 0x0000000a0e14722b */ /* 0x004fc60000000014 */
[----:B------:R-:W2:Y:S04]  /*02f0*/  LDG.E.64 R14, desc[UR8][R6.64+-0x30] ;  /* 0xffffd008060e7981 */ /* 0x000ea8000c1e1b00 */
[----:B------:R-:W2:Y:S01]  /*0300*/  LDG.E.64 R10, desc[UR8][R22.64+0x10] ;  /* 0x00001008160a7981 */ /* 0x000ea2000c1e1b00 */
[----:B---3--:R-:W-:-:S03]  /*0310*/  DFMA R12, R8, R12, R20 ;  /* 0x0000000c080c722b */ /* 0x008fc60000000014 */
[----:B------:R-:W4:Y:S04]  /*0320*/  LDG.E.64 R8, desc[UR8][R22.64+0x18] ;  /* 0x0000180816087981 */ /* 0x000f28000c1e1b00 */
[----:B------:R-:W3:Y:S01]  /*0330*/  LDG.E.64 R20, desc[UR8][R22.64+0x78] ;  /* 0x0000780816147981 */ /* 0x000ee2000c1e1b00 */
[----:B--2---:R-:W-:-:S03]  /*0340*/  DFMA R14, R10, R14, R12 ;  /* 0x0000000e0a0e722b */ /* 0x004fc6000000000c */
[----:B------:R-:W2:Y:S04]  /*0350*/  LDG.E.64 R12, desc[UR8][R6.64+-0x20] ;  /* 0xffffe008060c7981 */ /* 0x000ea8000c1e1b00 */
[----:B------:R-:W2:Y:S01]  /*0360*/  LDG.E.64 R10, desc[UR8][R22.64+0x20] ;  /* 0x00002008160a7981 */ /* 0x000ea2000c1e1b00 */
[----:B----4-:R-:W-:-:S03]  /*0370*/  DFMA R16, R8, R16, R14 ;  /* 0x000000100810722b */ /* 0x010fc6000000000e */
[----:B------:R-:W4:Y:S04]  /*0380*/  LDG.E.64 R14, desc[UR8][R6.64+-0x18] ;  /* 0xffffe808060e7981 */ /* 0x000f28000c1e1b00 */
[----:B------:R-:W4:Y:S01]  /*0390*/  LDG.E.64 R8, desc[UR8][R22.64+0x28] ;  /* 0x0000280816087981 */ /* 0x000f22000c1e1b00 */
        /* <DEDUP_REMOVED lines=19> */
[----:B------:R-:W5:Y:S04]  /*04d0*/  LDG.E.64 R12, desc[UR8][R22.64+0x60] ;  /* 0x00006008160c7981 */ /* 0x000f68000c1e1b00 */
[----:B------:R-:W3:Y:S01]  /*04e0*/  LDG.E.64 R16, desc[UR8][R6.64+0x38] ;  /* 0x0000380806107981 */ /* 0x000ee2000c1e1b00 */
[----:B----4-:R-:W-:-:S03]  /*04f0*/  DFMA R14, R8, R14, R10 ;  /* 0x0000000e080e722b */ /* 0x010fc6000000000a */
[----:B------:R-:W2:Y:S04]  /*0500*/  LDG.E.64 R8, desc[UR8][R6.64+0x28] ;  /* 0x0000280806087981 */ /* 0x000ea8000c1e1b00 */
[----:B------:R-:W2:Y:S01]  /*0510*/  LDG.E.64 R10, desc[UR8][R22.64+0x68] ;  /* 0x00006808160a7981 */ /* 0x000ea2000c1e1b00 */
[----:B-----5:R-:W-:-:S03]  /*0520*/  DFMA R18, R12, R18, R14 ;  /* 0x000000120c12722b */ /* 0x020fc6000000000e */
[----:B------:R-:W4:Y:S04]  /*0530*/  LDG.E.64 R12, desc[UR8][R6.64+0x30] ;  /* 0x00003008060c7981 */ /* 0x000f28000c1e1b00 */
[----:B------:R-:W4:Y:S01]  /*0540*/  LDG.E.64 R14, desc[UR8][R22.64+0x70] ;  /* 0x00007008160e7981 */ /* 0x000f22000c1e1b00 */
[----:B------:R-:W-:Y:S01]  /*0550*/  VIADD R25, R25, 0x10 ;  /* 0x0000001019197836 */ /* 0x000fe20000000000 */
[----:B--2---:R-:W-:-:S04]  /*0560*/  DFMA R8, R10, R8, R18 ;  /* 0x000000080a08722b */ /* 0x004fc80000000012 */
[----:B------:R-:W-:Y:S02]  /*0570*/  ISETP.NE.AND P0, PT, R25, RZ, PT ;  /* 0x000000ff1900720c */ /* 0x000fe40003f05270 */
[----:B------:R-:W-:Y:S02]  /*0580*/  IADD3 R10, P1, PT, R6, 0x80, RZ ;  /* 0x00000080060a7810 */ /* 0x000fe40007f3e0ff */
[----:B------:R-:W-:-:S03]  /*0590*/  IADD3 R24, PT, PT, R24, 0x10, RZ ;  /* 0x0000001018187810 */ /* 0x000fc60007ffe0ff */
[----:B------:R-:W-:Y:S01]  /*05a0*/  IMAD.X R11, RZ, RZ, R7, P1 ;  /* 0x000000ffff0b7224 */ /* 0x000fe200008e0607 */
[----:B----4-:R-:W-:-:S08]  /*05b0*/  DFMA R8, R14, R12, R8 ;  /* 0x0000000c0e08722b */ /* 0x010fd00000000008 */
[----:B---3--:R-:W-:Y:S01]  /*05c0*/  DFMA R20, R20, R16, R8 ;  /* 0x000000101414722b */ /* 0x008fe20000000008 */
[----:B------:R-:W-:Y:S10]  /*05d0*/  @P0 BRA `(.L_x_28) ;  /* 0xfffffffc00180947 */ /* 0x000ff4000383ffff */
[----:B------:R-:W-:-:S07]  /*05e0*/  IMAD.U32 R28, RZ, RZ, UR6 ;  /* 0x00000006ff1c7e24 */ /* 0x000fce000f8e00ff */
.L_x_27:
[----:B------:R-:W-:-:S13]  /*05f0*/  ISETP.NE.AND P0, PT, R2, RZ, PT ;  /* 0x000000ff0200720c */ /* 0x000fda0003f05270 */
[----:B------:R-:W-:Y:S05]  /*0600*/  @!P0 BRA `(.L_x_29) ;  /* 0x00000004002c8947 */ /* 0x000fea0003800000 */
[----:B------:R-:W-:Y:S02]  /*0610*/  IADD3 R6, PT, PT, R2, -0x1, RZ ;  /* 0xffffffff02067810 */ /* 0x000fe40007ffe0ff */
[----:B------:R-:W-:Y:S02]  /*0620*/  ISETP.NE.AND P1, PT, R3, RZ, PT ;  /* 0x000000ff0300720c */ /* 0x000fe40003f25270 */
[----:B------:R-:W-:-:S13]  /*0630*/  ISETP.GE.U32.AND P0, PT, R6, 0x7, PT ;  /* 0x000000070600780c */ /* 0x000fda0003f06070 */
[----:B------:R-:W-:Y:S05]  /*0640*/  @!P0 BRA `(.L_x_30) ;  /* 0x0000000000788947 */ /* 0x000fea0003800000 */
[----:B------:R-:W0:Y:S01]  /*0650*/  LDC.64 R8, c[0x0][0x3a0] ;  /* 0x0000e800ff087b82 */ /* 0x000e220000000a00 */
[----:B------:R-:W-:-:S07]  /*0660*/  IMAD.IADD R11, R27, 0x1, R28 ;  /* 0x000000011b0b7824 */ /* 0x000fce00078e021c */
[----:B------:R-:W1:Y:S01]  /*0670*/  LDC.64 R6, c[0x0][0x3a8] ;  /* 0x0000ea00ff067b82 */ /* 0x000e620000000a00 */
[----:B0-----:R-:W-:-:S05]  /*0680*/  IMAD.WIDE R8, R11, 0x8, R8 ;  /* 0x000000080b087825 */ /* 0x001fca00078e0208 */
[----:B------:R-:W2:Y:S01]  /*0690*/  LDG.E.64 R22, desc[UR8][R8.64] ;  /* 0x0000000808167981 */ /* 0x000ea2000c1e1b00 */
[----:B-1----:R-:W-:-:S03]  /*06a0*/  IMAD.WIDE.U32 R6, R28, 0x8, R6 ;  /* 0x000000081c067825 */ /* 0x002fc600078e0006 */
[----:B------:R-:W3:Y:S04]  /*06b0*/  LDG.E.64 R18, desc[UR8][R8.64+0x8] ;  /* 0x0000080808127981 */ /* 0x000ee8000c1e1b00 */
[----:B------:R-:W2:Y:S04]  /*06c0*/  LDG.E.64 R14, desc[UR8][R6.64] ;  /* 0x00000008060e7981 */ /* 0x000ea8000c1e1b00 */
[----:B------:R-:W3:Y:S04]  /*06d0*/  LDG.E.64 R12, desc[UR8][R6.64+0x8] ;  /* 0x00000808060c7981 */ /* 0x000ee8000c1e1b00 */
[----:B------:R-:W4:Y:S04]  /*06e0*/  LDG.E.64 R10, desc[UR8][R8.64+0x10] ;  /* 0x00001008080a7981 */ /* 0x000f28000c1e1b00 */
[----:B------:R-:W4:Y:S04]  /*06f0*/  LDG.E.64 R16, desc[UR8][R6.64+0x10] ;  /* 0x0000100806107981 */ /* 0x000f28000c1e1b00 */
[----:B------:R-:W5:Y:S01]  /*0700*/  LDG.E.64 R24, desc[UR8][R8.64+0x38] ;  /* 0x0000380808187981 */ /* 0x000f62000c1e1b00 */
[----:B--2---:R-:W-:-:S03]  /*0710*/  DFMA R20, R22, R14, R20 ;  /* 0x0000000e1614722b */ /* 0x004fc60000000014 */
[----:B------:R-:W2:Y:S04]  /*0720*/  LDG.E.64 R14, desc[UR8][R8.64+0x18] ;  /* 0x00001808080e7981 */ /* 0x000ea8000c1e1b00 */
[----:B------:R-:W2:Y:S01]  /*0730*/  LDG.E.64 R22, desc[UR8][R6.64+0x18] ;  /* 0x0000180806167981 */ /* 0x000ea2000c1e1b00 */
[----:B---3--:R-:W-:-:S03]  /*0740*/  DFMA R12, R18, R12, R20 ;  /* 0x0000000c120c722b */ /* 0x008fc60000000014 */
[----:B------:R-:W3:Y:S04]  /*0750*/  LDG.E.64 R20, desc[UR8][R8.64+0x20] ;  /* 0x0000200808147981 */ /* 0x000ee8000c1e1b00 */
[----:B------:R-:W3:Y:S01]  /*0760*/  LDG.E.64 R18, desc[UR8][R6.64+0x20] ;  /* 0x0000200806127981 */ /* 0x000ee2000c1e1b00 */
[----:B----4-:R-:W-:-:S03]  /*0770*/  DFMA R16, R10, R16, R12 ;  /* 0x000000100a10722b */ /* 0x010fc6000000000c */
[----:B------:R-:W4:Y:S04]  /*0780*/  LDG.E.64 R10, desc[UR8][R8.64+0x28] ;  /* 0x00002808080a7981 */ /* 0x000f28000c1e1b00 */
[----:B------:R-:W4:Y:S01]  /*0790*/  LDG.E.64 R12, desc[UR8][R6.64+0x28] ;  /* 0x00002808060c7981 */ /* 0x000f22000c1e1b00 */
[----:B--2---:R-:W-:-:S03]  /*07a0*/  DFMA R22, R14, R22, R16 ;  /* 0x000000160e16722b */ /* 0x004fc60000000010 */
[----:B------:R-:W2:Y:S04]  /*07b0*/  LDG.E.64 R14, desc[UR8][R8.64+0x30] ;  /* 0x00003008080e7981 */ /* 0x000ea8000c1e1b00 */
[----:B------:R-:W2:Y:S04]  /*07c0*/  LDG.E.64 R16, desc[UR8][R6.64+0x30] ;  /* 0x0000300806107981 */ /* 0x000ea8000c1e1b00 */
[----:B------:R-:W5:Y:S01]  /*07d0*/  LDG.E.64 R6, desc[UR8][R6.64+0x38] ;  /* 0x0000380806067981 */ /* 0x000f62000c1e1b00 */
[----:B---3--:R-:W-:-:S08]  /*07e0*/  DFMA R18, R20, R18, R22 ;  /* 0x000000121412722b */ /* 0x008fd00000000016 */
[----:B----4-:R-:W-:Y:S01]  /*07f0*/  DFMA R10, R10, R12, R18 ;  /* 0x0000000c0a0a722b */ /* 0x010fe20000000012 */
[----:B------:R-:W-:-:S07]  /*0800*/  IADD3 R28, PT, PT, R28, 0x8, RZ ;  /* 0x000000081c1c7810 */ /* 0x000fce0007ffe0ff */
[----:B--2---:R-:W-:-:S08]  /*0810*/  DFMA R10, R14, R16, R10 ;  /* 0x000000100e0a722b */ /* 0x004fd0000000000a */
[----:B-----5:R-:W-:-:S11]  /*0820*/  DFMA R20, R24, R6, R10 ;  /* 0x000000061814722b */ /* 0x020fd6000000000a */
.L_x_30:
[----:B------:R-:W-:Y:S05]  /*0830*/  @!P1 BRA `(.L_x_29) ;  /* 0x0000000000a09947 */ /* 0x000fea0003800000 */
[----:B------:R-:W-:Y:S01]  /*0840*/  VIADD R6, R3, 0xffffffff ;  /* 0xffffffff03067836 */ /* 0x000fe20000000000 */
[----:B------:R-:W-:-:S04]  /*0850*/  ISETP.NE.AND P1, PT, R4, RZ, PT ;  /* 0x000000ff0400720c */ /* 0x000fc80003f25270 */
[----:B------:R-:W-:-:S13]  /*0860*/  ISETP.GE.U32.AND P0, PT, R6, 0x3, PT ;  /* 0x000000030600780c */ /* 0x000fda0003f06070 */
[----:B------:R-:W-:Y:S05]  /*0870*/  @!P0 BRA `(.L_x_31) ;  /* 0x0000000000488947 */ /* 0x000fea0003800000 */
[----:B------:R-:W0:Y:S01]  /*0880*/  LDC.64 R6, c[0x0][0x3a0] ;  /* 0x0000e800ff067b82 */ /* 0x000e220000000a00 */
[----:B------:R-:W-:-:S07]  /*0890*/  IADD3 R9, PT, PT, R27, R28, RZ ;  /* 0x0000001c1b097210 */ /* 0x000fce0007ffe0ff */
        /* <DEDUP_REMOVED lines=9> */
[----:B------:R-:W5:Y:S04]  /*0930*/  LDG.E.64 R24, desc[UR8][R22.64+0x18] ;  /* 0x0000180816187981 */ /* 0x000f68000c1e1b00 */
[----:B------:R-:W5:Y:S01]  /*0940*/  LDG.E.64 R6, desc[UR8][R6.64+0x18] ;  /* 0x0000180806067981 */ /* 0x000f62000c1e1b00 */
[----:B------:R-:W-:Y:S01]  /*0950*/  VIADD R28, R28, 0x4 ;  /* 0x000000041c1c7836 */ /* 0x000fe20000000000 */
[----:B--2---:R-:W-:-:S08]  /*0960*/  DFMA R16, R16, R18, R20 ;  /* 0x000000121010722b */ /* 0x004fd00000000014 */
[----:B---3--:R-:W-:-:S08]  /*0970*/  DFMA R12, R12, R14, R16 ;  /* 0x0000000e0c0c722b */ /* 0x008fd00000000010 */
[----:B----4-:R-:W-:-:S08]  /*0980*/  DFMA R8, R8, R10, R12 ;  /* 0x0000000a0808722b */ /* 0x010fd0000000000c */
[----:B-----5:R-:W-:-:S11]  /*0990*/  DFMA R20, R6, R24, R8 ;  /* 0x000000180614722b */ /* 0x020fd60000000008 */
.L_x_31:
[----:B------:R-:W-:Y:S05]  /*09a0*/  @!P1 BRA `(.L_x_29) ;  /* 0x0000000000449947 */ /* 0x000fea0003800000 */
[----:B------:R-:W0:Y:S01]  /*09b0*/  LDC.64 R6, c[0x0][0x3a0] ;  /* 0x0000e800ff067b82 */ /* 0x000e220000000a00 */
[----:B------:R-:W-:-:S07]  /*09c0*/  IADD3 R27, PT, PT, R27, R28, RZ ;  /* 0x0000001c1b1b7210 */ /* 0x000fce0007ffe0ff */
[----:B------:R-:W1:Y:S01]  /*09d0*/  LDC.64 R8, c[0x0][0x3a8] ;  /* 0x0000ea00ff087b82 */ /* 0x000e620000000a00 */
[----:B0-----:R-:W-:-:S04]  /*09e0*/  IMAD.WIDE R6, R27, 0x8, R6 ;  /* 0x000000081b067825 */ /* 0x001fc800078e0206 */
[----:B-1----:R-:W-:Y:S02]  /*09f0*/  IMAD.WIDE.U32 R28, R28, 0x8, R8 ;  /* 0x000000081c1c7825 */ /* 0x002fe400078e0008 */
[----:B------:R-:W2:Y:S04]  /*0a00*/  LDG.E.64 R8, desc[UR8][R6.64] ;  /* 0x0000000806087981 */ /* 0x000ea8000c1e1b00 */
[----:B------:R-:W2:Y:S01]  /*0a10*/  LDG.E.64 R10, desc[UR8][R28.64] ;  /* 0x000000081c0a7981 */ /* 0x000ea2000c1e1b00 */
[----:B------:R-:W-:Y:S01]  /*0a20*/  ISETP.NE.AND P0, PT, R4, 0x1, PT ;  /* 0x000000010400780c */ /* 0x000fe20003f05270 */
[----:B--2---:R-:W-:-:S12]  /*0a30*/  DFMA R20, R8, R10, R20 ;  /* 0x0000000a0814722b */ /* 0x004fd80000000014 */
[----:B------:R-:W-:Y:S05]  /*0a40*/  @!P0 BRA `(.L_x_29) ;  /* 0x00000000001c8947 */ /* 0x000fea0003800000 */
[----:B------:R-:W-:Y:S01]  /*0a50*/  ISETP.NE.AND P0, PT, R4, 0x2, PT ;  /* 0x000000020400780c */ /* 0x000fe20003f05270 */
[----:B------:R-:W2:Y:S04]  /*0a60*/  LDG.E.64 R8, desc[UR8][R6.64+0x8] ;  /* 0x0000080806087981 */ /* 0x000ea8000c1e1b00 */
[----:B------:R-:W2:Y:S08]  /*0a70*/  LDG.E.64 R10, desc[UR8][R28.64+0x8] ;  /* 0x000008081c0a7981 */ /* 0x000eb0000c1e1b00 */
[----:B------:R-:W3:Y:S04]  /*0a80*/  @P0 LDG.E.64 R12, desc[UR8][R6.64+0x10] ;  /* 0x00001008060c0981 */ /* 0x000ee8000c1e1b00 */
[----:B------:R-:W3:Y:S01]  /*0a90*/  @P0 LDG.E.64 R14, desc[UR8][R28.64+0x10] ;  /* 0x000010081c0e0981 */ /* 0x000ee2000c1e1b00 */
[----:B--2---:R-:W-:-:S08]  /*0aa0*/  DFMA R20, R8, R10, R20 ;  /* 0x0000000a0814722b */ /* 0x004fd00000000014 */
[----:B---3--:R-:W-:-:S11]  /*0ab0*/  @P0 DFMA R20, R12, R14, R20 ;  /* 0x0000000e0c14022b */ /* 0x008fd60000000014 */
.L_x_29:
[----:B------:R-:W0:Y:S01]  /*0ac0*/  LDC.64 R6, c[0x0][0x398] ;  /* 0x0000e600ff067b82 */ /* 0x000e220000000a00 */
[----:B------:R-:W-:Y:S01]  /*0ad0*/  IMAD R9, R0, UR7, R5 ;  /* 0x0000000700097c24 */ /* 0x000fe2000f8e0205 */
[----:B------:R-:W1:Y:S06]  /*0ae0*/  LDCU UR4, c[0x0][0x3bc] ;  /* 0x00007780ff0477ac */ /* 0x000e6c0008000800 */
[----:B------:R-:W2:Y:S01]  /*0af0*/  LDC.64 R10, c[0x0][0x3b0] ;  /* 0x0000ec00ff0a7b82 */ /* 0x000ea20000000a00 */
[----:B0-----:R-:W-:-:S06]  /*0b00*/  IMAD.WIDE R6, R9, 0x8, R6 ;  /* 0x0000000809067825 */ /* 0x001fcc00078e0206 */
[----:B------:R-:W3:Y:S01]  /*0b10*/  LDG.E.64 R6, desc[UR8][R6.64] ;  /* 0x0000000806067981 */ /* 0x000ee2000c1e1b00 */
[----:B--2---:R-:W-:-:S04]  /*0b20*/  IMAD.WIDE.U32 R10, R5, 0x8, R10 ;  /* 0x00000008050a7825 */ /* 0x004fc800078e000a */
[----:B------:R-:W-:-:S05]  /*0b30*/  VIADD R5, R5, 0x1 ;  /* 0x0000000105057836 */ /* 0x000fca0000000000 */
[----:B-1----:R-:W-:Y:S01]  /*0b40*/  ISETP.NE.AND P0, PT, R5, UR4, PT ;  /* 0x0000000405007c0c */ /* 0x002fe2000bf05270 */
[C---:B---3--:R-:W-:Y:S02]  /*0b50*/  DMUL R20, R6.reuse, R20 ;  /* 0x0000001406147228 */ /* 0x048fe40000000000 */
[----:B------:R-:W-:-:S08]  /*0b60*/  DADD R8, -R6, 1 ;  /* 0x3ff0000006087429 */ /* 0x000fd00000000100 */
[----:B------:R-:W-:-:S07]  /*0b70*/  DMUL R8, R20, R8 ;  /* 0x0000000814087228 */ /* 0x000fce0000000000 */
[----:B------:R0:W-:Y:S01]  /*0b80*/  STG.E.64 desc[UR8][R10.64], R8 ;  /* 0x000000080a007986 */ /* 0x0001e2000c101b08 */
[----:B------:R-:W-:Y:S05]  /*0b90*/  @!P0 EXIT ;  /* 0x000000000000894d */ /* 0x000fea0003800000 */
[----:B------:R-:W-:Y:S05]  /*0ba0*/  BRA `(.L_x_32) ;  /* 0xfffffff400647947 */ /* 0x000fea000383ffff */
.L_x_26:
[C---:B------:R-:W-:Y:S02]  /*0bb0*/  ISETP.GE.U32.AND P1, PT, R2.reuse, 0x8, PT ;  /* 0x000000080200780c */ /* 0x040fe40003f26070 */
[----:B------:R-:W-:Y:S02]  /*0bc0*/  LOP3.LUT R10, R2, 0x7, RZ, 0xc0, !PT ;  /* 0x00000007020a7812 */ /* 0x000fe400078ec0ff */
[----:B------:R-:W-:Y:S02]  /*0bd0*/  MOV R3, RZ ;  /* 0x000000ff00037202 */ /* 0x000fe40000000f00 */
[----:B------:R-:W-:-:S07]  /*0be0*/  ISETP.NE.AND P0, PT, R10, RZ, PT ;  /* 0x000000ff0a00720c */ /* 0x000fce0003f05270 */
[----:B------:R-:W-:Y:S06]  /*0bf0*/  @!P1 BRA `(.L_x_33) ;  /* 0x0000000000cc9947 */ /* 0x000fec0003800000 */
[----:B------:R-:W0:Y:S01]  /*0c00*/  LDC.64 R4, c[0x0][0x398] ;  /* 0x0000e600ff047b82 */ /* 0x000e220000000a00 */
[----:B------:R-:W-:Y:S01]  /*0c10*/  LOP3.LUT R3, R2, 0x7ffffff8, RZ, 0xc0, !PT ;  /* 0x7ffffff802037812 */ /* 0x000fe200078ec0ff */
[----:B------:R-:W-:Y:S01]  /*0c20*/  IMAD.MOV.U32 R11, RZ, RZ, RZ ;  /* 0x000000ffff0b7224 */ /* 0x000fe200078e00ff */
[----:B------:R-:W1:Y:S05]  /*0c30*/  LDCU UR4, c[0x0][0x3b8] ;  /* 0x00007700ff0477ac */ /* 0x000e6a0008000800 */
[----:B------:R-:W2:Y:S02]  /*0c40*/  LDC.64 R6, c[0x0][0x3b0] ;  /* 0x0000ec00ff067b82 */ /* 0x000ea40000000a00 */
.L_x_34:
[----:B-1----:R-:W-:-:S04]  /*0c50*/  IMAD R9, R0, UR4, R11 ;  /* 0x0000000400097c24 */ /* 0x002fc8000f8e020b */
[----:B0-----:R-:W-:-:S05]  /*0c60*/  IMAD.WIDE R8, R9, 0x8, R4 ;  /* 0x0000000809087825 */ /* 0x001fca00078e0204 */
[----:B---3--:R-:W3:Y:S02]  /*0c70*/  LDG.E.64 R12, desc[UR8][R8.64] ;  /* 0x00000008080c7981 */ /* 0x008ee4000c1e1b00 */
[----:B---3--:R-:W-:Y:S02]  /*0c80*/  DMUL R14, RZ, R12 ;  /* 0x0000000cff0e7228 */ /* 0x008fe40000000000 */
[----:B------:R-:W-:-:S08]  /*0c90*/  DADD R12, -R12, 1 ;  /* 0x3ff000000c0c7429 */ /* 0x000fd00000000100 */
[----:B------:R-:W-:Y:S01]  /*0ca0*/  DMUL R14, R14, R12 ;  /* 0x0000000c0e0e7228 */ /* 0x000fe20000000000 */
[----:B--2---:R-:W-:-:S06]  /*0cb0*/  IMAD.WIDE.U32 R12, R11, 0x8, R6 ;  /* 0x000000080b0c7825 */ /* 0x004fcc00078e0006 */
[----:B------:R0:W-:Y:S04]  /*0cc0*/  STG.E.64 desc[UR8][R12.64], R14 ;  /* 0x0000000e0c007986 */ /* 0x0001e8000c101b08 */
[----:B------:R-:W2:Y:S02]  /*0cd0*/  LDG.E.64 R16, desc[UR8][R8.64+0x8] ;  /* 0x0000080808107981 */ /* 0x000ea4000c1e1b00 */
[----:B--2---:R-:W-:Y:S02]  /*0ce0*/  DMUL R18, RZ, R16 ;  /* 0x00000010ff127228 */ /* 0x004fe40000000000 */
[----:B------:R-:W-:-:S08]  /*0cf0*/  DADD R16, -R16, 1 ;  /* 0x3ff0000010107429 */ /* 0x000fd00000000100 */
[----:B------:R-:W-:-:S07]  /*0d00*/  DMUL R16, R18, R16 ;  /* 0x0000001012107228 */ /* 0x000fce0000000000 */
[----:B------:R1:W-:Y:S04]  /*0d10*/  STG.E.64 desc[UR8][R12.64+0x8], R16 ;  /* 0x000008100c007986 */ /* 0x0003e8000c101b08 */
[----:B------:R-:W2:Y:S02]  /*0d20*/  LDG.E.64 R18, desc[UR8][R8.64+0x10] ;  /* 0x0000100808127981 */ /* 0x000ea4000c1e1b00 */
[----:B--2---:R-:W-:Y:S02]  /*0d30*/  DMUL R20, RZ, R18 ;  /* 0x00000012ff147228 */ /* 0x004fe40000000000 */
[----:B------:R-:W-:-:S08]  /*0d40*/  DADD R18, -R18, 1 ;  /* 0x3ff0000012127429 */ /* 0x000fd00000000100 */
[----:B------:R-:W-:-:S07]  /*0d50*/  DMUL R18, R20, R18 ;  /* 0x0000001214127228 */ /* 0x000fce0000000000 */
[----:B------:R2:W-:Y:S04]  /*0d60*/  STG.E.64 desc[UR8][R12.64+0x10], R18 ;  /* 0x000010120c007986 */ /* 0x0005e8000c101b08 */
[----:B0-----:R-:W3:Y:S02]  /*0d70*/  LDG.E.64 R14, desc[UR8][R8.64+0x18] ;  /* 0x00001808080e7981 */ /* 0x001ee4000c1e1b00 */
[----:B---3--:R-:W-:Y:S02]  /*0d80*/  DMUL R20, RZ, R14 ;  /* 0x0000000eff147228 */ /* 0x008fe40000000000 */
[----:B------:R-:W-:-:S08]  /*0d90*/  DADD R14, -R14, 1 ;  /* 0x3ff000000e0e7429 */ /* 0x000fd00000000100 */
[----:B------:R-:W-:-:S07]  /*0da0*/  DMUL R14, R20, R14 ;  /* 0x0000000e140e7228 */ /* 0x000fce0000000000 */
[----:B------:R0:W-:Y:S04]  /*0db0*/  STG.E.64 desc[UR8][R12.64+0x18], R14 ;  /* 0x0000180e0c007986 */ /* 0x0001e8000c101b08 */
[----:B-1----:R-:W3:Y:S02]  /*0dc0*/  LDG.E.64 R16, desc[UR8][R8.64+0x20] ;  /* 0x0000200808107981 */ /* 0x002ee4000c1e1b00 */
[----:B---3--:R-:W-:Y:S02]  /*0dd0*/  DMUL R20, RZ, R16 ;  /* 0x00000010ff147228 */ /* 0x008fe40000000000 */
[----:B------:R-:W-:-:S08]  /*0de0*/  DADD R16, -R16, 1 ;  /* 0x3ff0000010107429 */ /* 0x000fd00000000100 */
[----:B------:R-:W-:-:S07]  /*0df0*/  DMUL R16, R20, R16 ;  /* 0x0000001014107228 */ /* 0x000fce0000000000 */
[----:B------:R1:W-:Y:S04]  /*0e00*/  STG.E.64 desc[UR8][R12.64+0x20], R16 ;  /* 0x000020100c007986 */ /* 0x0003e8000c101b08 */
[----:B--2---:R-:W2:Y:S02]  /*0e10*/  LDG.E.64 R18, desc[UR8][R8.64+0x28] ;  /* 0x0000280808127981 */ /* 0x004ea4000c1e1b00 */
[----:B--2---:R-:W-:Y:S02]  /*0e20*/  DMUL R20, RZ, R18 ;  /* 0x00000012ff147228 */ /* 0x004fe40000000000 */
[----:B------:R-:W-:-:S08]  /*0e30*/  DADD R18, -R18, 1 ;  /* 0x3ff0000012127429 */ /* 0x000fd00000000100 */
[----:B------:R-:W-:-:S07]  /*0e40*/  DMUL R18, R20, R18 ;  /* 0x0000001214127228 */ /* 0x000fce0000000000 */
[----:B------:R3:W-:Y:S04]  /*0e50*/  STG.E.64 desc[UR8][R12.64+0x28], R18 ;  /* 0x000028120c007986 */ /* 0x0007e8000c101b08 */
[----:B0-----:R-:W2:Y:S02]  /*0e60*/  LDG.E.64 R14, desc[UR8][R8.64+0x30] ;  /* 0x00003008080e7981 */ /* 0x001ea4000c1e1b00 */
[----:B--2---:R-:W-:Y:S02]  /*0e70*/  DMUL R20, RZ, R14 ;  /* 0x0000000eff147228 */ /* 0x004fe40000000000 */
[----:B------:R-:W-:-:S08]  /*0e80*/  DADD R14, -R14, 1 ;  /* 0x3ff000000e0e7429 */ /* 0x000fd00000000100 */
[----:B------:R-:W-:-:S07]  /*0e90*/  DMUL R14, R20, R14 ;  /* 0x0000000e140e7228 */ /* 0x000fce0000000000 */
[----:B------:R3:W-:Y:S04]  /*0ea0*/  STG.E.64 desc[UR8][R12.64+0x30], R14 ;  /* 0x0000300e0c007986 */ /* 0x0007e8000c101b08 */
[----:B-1----:R-:W2:Y:S01]  /*0eb0*/  LDG.E.64 R16, desc[UR8][R8.64+0x38] ;  /* 0x0000380808107981 */ /* 0x002ea2000c1e1b00 */
[----:B------:R-:W-:-:S04]  /*0ec0*/  IADD3 R11, PT, PT, R11, 0x8, RZ ;  /* 0x000000080b0b7810 */ /* 0x000fc80007ffe0ff */
[----:B------:R-:W-:Y:S01]  /*0ed0*/  ISETP.NE.AND P1, PT, R11, R3, PT ;  /* 0x000000030b00720c */ /* 0x000fe20003f25270 */
[----:B--2---:R-:W-:Y:S02]  /*0ee0*/  DMUL R20, RZ, R16 ;  /* 0x00000010ff147228 */ /* 0x004fe40000000000 */
[----:B------:R-:W-:-:S08]  /*0ef0*/  DADD R16, -R16, 1 ;  /* 0x3ff0000010107429 */ /* 0x000fd00000000100 */
[----:B------:R-:W-:-:S07]  /*0f00*/  DMUL R16, R20, R16 ;  /* 0x0000001014107228 */ /* 0x000fce0000000000 */
[----:B------:R3:W-:Y:S01]  /*0f10*/  STG.E.64 desc[UR8][R12.64+0x38], R16 ;  /* 0x000038100c007986 */ /* 0x0007e2000c101b08 */
[----:B------:R-:W-:Y:S05]  /*0f20*/  @P1 BRA `(.L_x_34) ;  /* 0xfffffffc00481947 */ /* 0x000fea000383ffff */
.L_x_33:
[----:B------:R-:W-:Y:S05]  /*0f30*/  @!P0 EXIT ;  /* 0x000000000000894d */ /* 0x000fea0003800000 */
[----:B------:R-:W-:Y:S02]  /*0f40*/  ISETP.GE.U32.AND P0, PT, R10, 0x4, PT ;  /* 0x000000040a00780c */ /* 0x000fe40003f06070 */
[----:B---3--:R-:W-:-:S04]  /*0f50*/  LOP3.LUT R16, R2, 0x3, RZ, 0xc0, !PT ;  /* 0x0000000302107812 */ /* 0x008fc800078ec0ff */
[----:B------:R-:W-:-:S07]  /*0f60*/  ISETP.NE.AND P1, PT, R16, RZ, PT ;  /* 0x000000ff1000720c */ /* 0x000fce0003f25270 */
[----:B------:R-:W-:Y:S06]  /*0f70*/  @!P0 BRA `(.L_x_35) ;  /* 0x00000000006c8947 */ /* 0x000fec0003800000 */
[----:B------:R-:W0:Y:S01]  /*0f80*/  LDC.64 R4, c[0x0][0x398] ;  /* 0x0000e600ff047b82 */ /* 0x000e220000000a00 */
[----:B------:R-:W1:Y:S07]  /*0f90*/  LDCU UR4, c[0x0][0x3b8] ;  /* 0x00007700ff0477ac */ /* 0x000e6e0008000800 */
[----:B------:R-:W2:Y:S01]  /*0fa0*/  LDC.64 R10, c[0x0][0x3b0] ;  /* 0x0000ec00ff0a7b82 */ /* 0x000ea20000000a00 */
[----:B-1----:R-:W-:-:S04]  /*0fb0*/  IMAD R7, R0, UR4, R3 ;  /* 0x0000000400077c24 */ /* 0x002fc8000f8e0203 */
[----:B0-----:R-:W-:-:S05]  /*0fc0*/  IMAD.WIDE R4, R7, 0x8, R4 ;  /* 0x0000000807047825 */ /* 0x001fca00078e0204 */
[----:B------:R-:W3:Y:S02]  /*0fd0*/  LDG.E.64 R6, desc[UR8][R4.64] ;  /* 0x0000000804067981 */ /* 0x000ee4000c1e1b00 */
        /* <DEDUP_REMOVED lines=15> */
[----:B0-----:R-:W2:Y:S01]  /*10d0*/  LDG.E.64 R8, desc[UR8][R4.64+0x18] ;  /* 0x0000180804087981 */ /* 0x001ea2000c1e1b00 */
[----:B------:R-:W-:Y:S01]  /*10e0*/  VIADD R3, R3, 0x4 ;  /* 0x0000000403037836 */ /* 0x000fe20000000000 */
[----:B--2---:R-:W-:Y:S02]  /*10f0*/  DMUL R14, RZ, R8 ;  /* 0x00000008ff0e7228 */ /* 0x004fe40000000000 */
[----:B------:R-:W-:-:S08]  /*1100*/  DADD R8, -R8, 1 ;  /* 0x3ff0000008087429 */ /* 0x000fd00000000100 */
[----:B------:R-:W-:-:S07]  /*1110*/  DMUL R8, R14, R8 ;  /* 0x000000080e087228 */ /* 0x000fce0000000000 */
[----:B------:R1:W-:Y:S04]  /*1120*/  STG.E.64 desc[UR8][R6.64+0x18], R8 ;  /* 0x0000180806007986 */ /* 0x0003e8000c101b08 */
.L_x_35:
[----:B------:R-:W-:Y:S05]  /*1130*/  @!P1 EXIT ;  /* 0x000000000000994d */ /* 0x000fea0003800000 */
[----:B------:R-:W-:Y:S02]  /*1140*/  ISETP.NE.AND P0, PT, R16, 0x1, PT ;  /* 0x000000011000780c */ /* 0x000fe40003f05270 */
[----:B------:R-:W-:-:S04]  /*1150*/  LOP3.LUT R2, R2, 0x1, RZ, 0xc0, !PT ;  /* 0x0000000102027812 */ /* 0x000fc800078ec0ff */
[----:B------:R-:W-:-:S07]  /*1160*/  ISETP.NE.U32.AND P1, PT, R2, 0x1, PT ;  /* 0x000000010200780c */ /* 0x000fce0003f25070 */
[----:B------:R-:W-:Y:S06]  /*1170*/  @!P0 BRA `(.L_x_36) ;  /* 0x0000000000448947 */ /* 0x000fec0003800000 */
[----:B------:R-:W0:Y:S01]  /*1180*/  LDC.64 R4, c[0x0][0x398] ;  /* 0x0000e600ff047b82 */ /* 0x000e220000000a00 */
[----:B------:R-:W2:Y:S07]  /*1190*/  LDCU UR4, c[0x0][0x3b8] ;  /* 0x00007700ff0477ac */ /* 0x000eae0008000800 */
[----:B-1----:R-:W1:Y:S01]  /*11a0*/  LDC.64 R8, c[0x0][0x3b0] ;  /* 0x0000ec00ff087b82 */ /* 0x002e620000000a00 */
[----:B--2---:R-:W-:-:S04]  /*11b0*/  IMAD R11, R0, UR4, R3 ;  /* 0x00000004000b7c24 */ /* 0x004fc8000f8e0203 */
[----:B0-----:R-:W-:-:S05]  /*11c0*/  IMAD.WIDE R10, R11, 0x8, R4 ;  /* 0x000000080b0a7825 */ /* 0x001fca00078e0204 */
[----:B------:R-:W2:Y:S01]  /*11d0*/  LDG.E.64 R4, desc[UR8][R10.64] ;  /* 0x000000080a047981 */ /* 0x000ea2000c1e1b00 */
[----:B-1----:R-:W-:Y:S01]  /*11e0*/  IMAD.WIDE.U32 R12, R3, 0x8, R8 ;  /* 0x00000008030c7825 */ /* 0x002fe200078e0008 */
[----:B--2---:R-:W-:Y:S02]  /*11f0*/  DMUL R6, RZ, R4 ;  /* 0x00000004ff067228 */ /* 0x004fe40000000000 */
[----:B------:R-:W-:-:S08]  /*1200*/  DADD R4, -R4, 1 ;  /* 0x3ff0000004047429 */ /* 0x000fd00000000100 */
[----:B------:R-:W-:-:S07]  /*1210*/  DMUL R4, R6, R4 ;  /* 0x0000000406047228 */ /* 0x000fce0000000000 */
[----:B------:R0:W-:Y:S04]  /*1220*/  STG.E.64 desc[UR8][R12.64], R4 ;  /* 0x000000040c007986 */ /* 0x0001e8000c101b08 */
[----:B------:R-:W2:Y:S01]  /*1230*/  LDG.E.64 R6, desc[UR8][R10.64+0x8] ;  /* 0x000008080a067981 */ /* 0x000ea2000c1e1b00 */
[----:B------:R-:W-:Y:S01]  /*1240*/  IADD3 R3, PT, PT, R3, 0x2, RZ ;  /* 0x0000000203037810 */ /* 0x000fe20007ffe0ff */
[----:B--2---:R-:W-:Y:S02]  /*1250*/  DMUL R8, RZ, R6 ;  /* 0x00000006ff087228 */ /* 0x004fe40000000000 */
[----:B------:R-:W-:-:S08]  /*1260*/  DADD R6, -R6, 1 ;  /* 0x3ff0000006067429 */ /* 0x000fd00000000100 */
[----:B------:R-:W-:-:S07]  /*1270*/  DMUL R6, R8, R6 ;  /* 0x0000000608067228 */ /* 0x000fce0000000000 */
[----:B------:R0:W-:Y:S04]  /*1280*/  STG.E.64 desc[UR8][R12.64+0x8], R6 ;  /* 0x000008060c007986 */ /* 0x0001e8000c101b08 */
.L_x_36:
[----:B------:R-:W-:Y:S05]  /*1290*/  @P1 EXIT ;  /* 0x000000000000194d */ /* 0x000fea0003800000 */
[----:B0-----:R-:W0:Y:S01]  /*12a0*/  LDC.64 R4, c[0x0][0x398] ;  /* 0x0000e600ff047b82 */ /* 0x001e220000000a00 */
[----:B------:R-:W2:Y:S07]  /*12b0*/  LDCU UR4, c[0x0][0x3b8] ;  /* 0x00007700ff0477ac */ /* 0x000eae0008000800 */
[----:B-1----:R-:W1:Y:S01]  /*12c0*/  LDC.64 R10, c[0x0][0x3b0] ;  /* 0x0000ec00ff0a7b82 */ /* 0x002e620000000a00 */
[----:B--2---:R-:W-:-:S04]  /*12d0*/  IMAD R7, R0, UR4, R3 ;  /* 0x0000000400077c24 */ /* 0x004fc8000f8e0203 */
[----:B0-----:R-:W-:-:S06]  /*12e0*/  IMAD.WIDE R4, R7, 0x8, R4 ;  /* 0x0000000807047825 */ /* 0x001fcc00078e0204 */
[----:B------:R-:W2:Y:S01]  /*12f0*/  LDG.E.64 R4, desc[UR8][R4.64] ;  /* 0x0000000804047981 */ /* 0x000ea2000c1e1b00 */
[----:B-1----:R-:W-:Y:S01]  /*1300*/  IMAD.WIDE.U32 R2, R3, 0x8, R10 ;  /* 0x0000000803027825 */ /* 0x002fe200078e000a */
[----:B--2---:R-:W-:Y:S02]  /*1310*/  DMUL R6, RZ, R4 ;  /* 0x00000004ff067228 */ /* 0x004fe40000000000 */
[----:B------:R-:W-:-:S08]  /*1320*/  DADD R8, -R4, 1 ;  /* 0x3ff0000004087429 */ /* 0x000fd00000000100 */
[----:B------:R-:W-:-:S07]  /*1330*/  DMUL R6, R6, R8 ;  /* 0x0000000806067228 */ /* 0x000fce0000000000 */
[----:B------:R-:W-:Y:S01]  /*1340*/  STG.E.64 desc[UR8][R2.64], R6 ;  /* 0x0000000602007986 */ /* 0x000fe2000c101b08 */
[----:B------:R-:W-:Y:S05]  /*1350*/  EXIT ;  /* 0x000000000000794d */ /* 0x000fea0003800000 */
.L_x_37:
        /* <DEDUP_REMOVED lines=10> */
.L_x_88:


//--------------------- .text._Z4map2iPdS_S_S_S_S_iii --------------------------
	.section	.text._Z4map2iPdS_S_S_S_S_iii,"ax",@progbits
	.align	128
        .global         _Z4map2iPdS_S_S_S_S_iii
        .type           _Z4map2iPdS_S_S_S_S_iii,@function
        .size           _Z4map2iPdS_S_S_S_S_iii,(.L_x_84 - _Z4map2iPdS_S_S_S_S_iii)
        .other          _Z4map2iPdS_S_S_S_S_iii,@"STO_CUDA_ENTRY STV_DEFAULT"
_Z4map2iPdS_S_S_S_S_iii:
.text._Z4map2iPdS_S_S_S_S_iii:
        /* <DEDUP_REMOVED lines=10> */
[----:B------:R-:W0:Y:S01]  /*00a0*/  LDC.64 R4, c[0x0][0x3b8] ;  /* 0x0000ee00ff047b82 */ /* 0x000e220000000a00 */
[----:B------:R-:W1:Y:S01]  /*00b0*/  LDCU.64 UR4, c[0x0][0x358] ;  /* 0x00006b00ff0477ac */ /* 0x000e620008000a00 */
[----:B0-----:R-:W-:Y:S01]  /*00c0*/  ISETP.GE.AND P0, PT, R5, 0x1, PT ;  /* 0x000000010500780c */ /* 0x001fe20003f06270 */
[----:B------:R-:W-:-:S12]  /*00d0*/  IMAD R2, R3, R4, RZ ;  /* 0x0000000403027224 */ /* 0x000fd800078e02ff */
[----:B-1----:R-:W-:Y:S05]  /*00e0*/  @!P0 BRA `(.L_x_38) ;  /* 0x0000000c00388947 */ /* 0x002fea0003800000 */
[C---:B------:R-:W-:Y:S01]  /*00f0*/  LOP3.LUT R3, R5.reuse, 0x7ffffff8, RZ, 0xc0, !PT ;  /* 0x7ffffff805037812 */ /* 0x040fe200078ec0ff */
[----:B------:R-:W-:Y:S01]  /*0100*/  IMAD.MOV.U32 R7, RZ, RZ, RZ ;  /* 0x000000ffff077224 */ /* 0x000fe200078e00ff */
[C---:B------:R-:W-:Y:S02]  /*0110*/  LOP3.LUT R4, R5.reuse, 0x7, RZ, 0xc0, !PT ;  /* 0x0000000705047812 */ /* 0x040fe400078ec0ff */
[----:B------:R-:W-:Y:S01]  /*0120*/  LOP3.LUT R5, R5, 0x3, RZ, 0xc0, !PT ;  /* 0x0000000305057812 */ /* 0x000fe200078ec0ff */
[----:B------:R-:W-:-:S07]  /*0130*/  IMAD.MOV R6, RZ, RZ, -R3 ;  /* 0x000000ffff067224 */ /* 0x000fce00078e0a03 */
.L_x_47:
[----:B------:R-:W0:Y:S01]  /*0140*/  LDC.64 R8, c[0x0][0x3a0] ;  /* 0x0000e800ff087b82 */ /* 0x000e220000000a00 */
[----:B------:R-:W1:Y:S01]  /*0150*/  LDCU UR6, c[0x0][0x3bc] ;  /* 0x00007780ff0677ac */ /* 0x000e620008000800 */
[----:B0-----:R-:W-:-:S05]  /*0160*/  IMAD.WIDE.U32 R8, R7, 0x8, R8 ;  /* 0x0000000807087825 */ /* 0x001fca00078e0008 */
[----:B------:R0:W5:Y:S01]  /*0170*/  LDG.E.64 R14, desc[UR4][R8.64] ;  /* 0x00000004080e7981 */ /* 0x000162000c1e1b00 */
[----:B-1----:R-:W-:Y:S01]  /*0180*/  UISETP.GE.U32.AND UP0, UPT, UR6, 0x8, UPT ;  /* 0x000000080600788c */ /* 0x002fe2000bf06070 */
[----:B------:R-:W-:-:S08]  /*0190*/  HFMA2 R27, -RZ, RZ, 0, 0 ;  /* 0x00000000ff1b7431 */ /* 0x000fd000000001ff */
[----:B0-----:R-:W-:Y:S05]  /*01a0*/  BRA.U !UP0, `(.L_x_39) ;  /* 0x0000000108b07547 */ /* 0x001fea000b800000 */
[----:B------:R-:W-:Y:S01]  /*01b0*/  IMAD.MOV.U32 R25, RZ, RZ, RZ ;  /* 0x000000ffff197224 */ /* 0x000fe200078e00ff */
[----:B------:R-:W-:Y:S01]  /*01c0*/  MOV R24, R6 ;  /* 0x0000000600187202 */ /* 0x000fe20000000f00 */
[----:B------:R-:W-:-:S07]  /*01d0*/  IMAD.MOV.U32 R0, RZ, RZ, R2 ;  /* 0x000000ffff007224 */ /* 0x000fce00078e0002 */
.L_x_40:
[----:B------:R-:W0:Y:S01]  /*01e0*/  LDC.64 R28, c[0x0][0x398] ;  /* 0x0000e600ff1c7b82 */ /* 0x000e220000000a00 */
[----:B------:R-:W-:-:S05]  /*01f0*/  IMAD.WIDE R20, R25, 0x8, R8 ;  /* 0x0000000819147825 */ /* 0x000fca00078e0208 */
[----:B------:R1:W2:Y:S02]  /*0200*/  LDG.E.64 R16, desc[UR4][R20.64] ;  /* 0x0000000414107981 */ /* 0x0002a4000c1e1b00 */
[----:B------:R-:W1:Y:S01]  /*0210*/  LDC R26, c[0x0][0x3b8] ;  /* 0x0000ee00ff1a7b82 */ /* 0x000e620000000800 */
[----:B0-----:R-:W-:-:S05]  /*0220*/  IMAD.WIDE R28, R0, 0x8, R28 ;  /* 0x00000008001c7825 */ /* 0x001fca00078e021c */
[----:B------:R-:W2:Y:S01]  /*0230*/  LDG.E.64 R10, desc[UR4][R28.64] ;  /* 0x000000041c0a7981 */ /* 0x000ea2000c1e1b00 */
[----:B-1----:R-:W-:-:S03]  /*0240*/  IMAD.WIDE R20, R26, 0x8, R20 ;  /* 0x000000081a147825 */ /* 0x002fc600078e0214 */
[----:B------:R-:W3:Y:S01]  /*0250*/  LDG.E.64 R12, desc[UR4][R28.64+0x8] ;  /* 0x000008041c0c7981 */ /* 0x000ee2000c1e1b00 */
[----:B------:R-:W-:-:S05]  /*0260*/  IMAD.WIDE R22, R26, 0x8, R20 ;  /* 0x000000081a167825 */ /* 0x000fca00078e0214 */
[----:B------:R0:W4:Y:S01]  /*0270*/  LDG.E.64 R18, desc[UR4][R22.64] ;  /* 0x0000000416127981 */ /* 0x000122000c1e1b00 */
[----:B--2--5:R-:W-:-:S03]  /*0280*/  DFMA R16, R10, R16, R14 ;  /* 0x000000100a10722b */ /* 0x024fc6000000000e */
[----:B------:R-:W3:Y:S04]  /*0290*/  LDG.E.64 R14, desc[UR4][R20.64] ;  /* 0x00000004140e7981 */ /* 0x000ee8000c1e1b00 */
[----:B------:R-:W4:Y:S01]  /*02a0*/  LDG.E.64 R10, desc[UR4][R28.64+0x10] ;  /* 0x000010041c0a7981 */ /* 0x000f22000c1e1b00 */
[C---:B0-----:R-:W-:Y:S01]  /*02b0*/  IMAD.WIDE R22, R26.reuse, 0x8, R22 ;  /* 0x000000081a167825 */ /* 0x041fe200078e0216 */
[----:B---3--:R-:W-:Y:S02]  /*02c0*/  DFMA R14, R12, R14, R16 ;  /* 0x0000000e0c0e722b */ /* 0x008fe40000000010 */
[----:B------:R-:W2:Y:S01]  /*02d0*/  LDG.E.64 R12, desc[UR4][R28.64+0x18] ;  /* 0x000018041c0c7981 */ /* 0x000ea2000c1e1b00 */
[----:B------:R-:W-:-:S05]  /*02e0*/  IMAD.WIDE R16, R26, 0x8, R22 ;  /* 0x000000081a107825 */ /* 0x000fca00078e0216 */
[----:B----4-:R-:W-:Y:S01]  /*02f0*/  DFMA R18, R10, R18, R14 ;  /* 0x000000120a12722b */ /* 0x010fe2000000000e */
[----:B------:R-:W3:Y:S04]  /*0300*/  LDG.E.64 R20, desc[UR4][R16.64] ;  /* 0x0000000410147981 */ /* 0x000ee8000c1e1b00 */
[----:B------:R-:W2:Y:S04]  /*0310*/  LDG.E.64 R14, desc[UR4][R22.64] ;  /* 0x00000004160e7981 */ /* 0x000ea8000c1e1b00 */
[----:B------:R-:W3:Y:S01]  /*0320*/  LDG.E.64 R10, desc[UR4][R28.64+0x20] ;  /* 0x000020041c0a7981 */ /* 0x000ee2000c1e1b00 */
[----:B--2---:R-:W-:Y:S01]  /*0330*/  DFMA R14, R12, R14, R18 ;  /* 0x0000000e0c0e722b */ /* 0x004fe20000000012 */
[----:B------:R-:W-:-:S02]  /*0340*/  IMAD.WIDE R12, R26, 0x8, R16 ;  /* 0x000000081a0c7825 */ /* 0x000fc400078e0210 */
[----:B------:R-:W2:Y:S04]  /*0350*/  LDG.E.64 R16, desc[UR4][R28.64+0x28] ;  /* 0x000028041c107981 */ /* 0x000ea8000c1e1b00 */
[----:B------:R-:W2:Y:S01]  /*0360*/  LDG.E.64 R18, desc[UR4][R12.64] ;  /* 0x000000040c127981 */ /* 0x000ea2000c1e1b00 */
[----:B---3--:R-:W-:Y:S01]  /*0370*/  DFMA R20, R10, R20, R14 ;  /* 0x000000140a14722b */ /* 0x008fe2000000000e */
[----:B------:R-:W-:-:S05]  /*0380*/  IMAD.WIDE R10, R26, 0x8, R12 ;  /* 0x000000081a0a7825 */ /* 0x000fca00078e020c */
[----:B------:R-:W3:Y:S01]  /*0390*/  LDG.E.64 R14, desc[UR4][R10.64] ;  /* 0x000000040a0e7981 */ /* 0x000ee2000c1e1b00 */
[----:B------:R-:W-:-:S03]  /*03a0*/  IMAD.WIDE R22, R26, 0x8, R10 ;  /* 0x000000081a167825 */ /* 0x000fc600078e020a */
[----:B------:R-:W3:Y:S04]  /*03b0*/  LDG.E.64 R12, desc[UR4][R28.64+0x30] ;  /* 0x000030041c0c7981 */ /* 0x000ee8000c1e1b00 */
[----:B------:R-:W4:Y:S04]  /*03c0*/  LDG.E.64 R22, desc[UR4][R22.64] ;  /* 0x0000000416167981 */ /* 0x000f28000c1e1b00 */
[----:B------:R-:W4:Y:S01]  /*03d0*/  LDG.E.64 R10, desc[UR4][R28.64+0x38] ;  /* 0x000038041c0a7981 */ /* 0x000f22000c1e1b00 */
[----:B------:R-:W-:-:S05]  /*03e0*/  VIADD R24, R24, 0x8 ;  /* 0x0000000818187836 */ /* 0x000fca0000000000 */
[----:B------:R-:W-:Y:S01]  /*03f0*/  ISETP.NE.AND P0, PT, R24, RZ, PT ;  /* 0x000000ff1800720c */ /* 0x000fe20003f05270 */
[----:B------:R-:W-:Y:S01]  /*0400*/  IMAD R25, R26, 0x8, R25 ;  /* 0x000000081a197824 */ /* 0x000fe200078e0219 */
[----:B------:R-:W-:Y:S01]  /*0410*/  IADD3 R0, PT, PT, R0, 0x8, RZ ;  /* 0x0000000800007810 */ /* 0x000fe20007ffe0ff */
[----:B--2---:R-:W-:-:S08]  /*0420*/  DFMA R16, R16, R18, R20 ;  /* 0x000000121010722b */ /* 0x004fd00000000014 */
[----:B---3--:R-:W-:-:S08]  /*0430*/  DFMA R14, R12, R14, R16 ;  /* 0x0000000e0c0e722b */ /* 0x008fd00000000010 */
[----:B----4-:R-:W-:Y:S01]  /*0440*/  DFMA R14, R10, R22, R14 ;  /* 0x000000160a0e722b */ /* 0x010fe2000000000e */
[----:B------:R-:W-:Y:S10]  /*0450*/  @P0 BRA `(.L_x_40) ;  /* 0xfffffffc00600947 */ /* 0x000ff4000383ffff */
[----:B------:R-:W-:-:S07]  /*0460*/  IMAD.MOV.U32 R27, RZ, RZ, R3 ;  /* 0x000000ffff1b7224 */ /* 0x000fce00078e0003 */
.L_x_39:
[----:B------:R-:W-:-:S13]  /*0470*/  ISETP.NE.AND P0, PT, R4, RZ, PT ;  /* 0x000000ff0400720c */ /* 0x000fda0003f05270 */
[----:B------:R-:W-:Y:S05]  /*0480*/  @!P0 BRA `(.L_x_41) ;  /* 0x0000000000d48947 */ /* 0x000fea0003800000 */
[----:B------:R-:W-:Y:S01]  /*0490*/  VIADD R0, R4, 0xffffffff ;  /* 0xffffffff04007836 */ /* 0x000fe20000000000 */
[----:B------:R-:W-:-:S04]  /*04a0*/  ISETP.NE.AND P1, PT, R5, RZ, PT ;  /* 0x000000ff0500720c */ /* 0x000fc80003f25270 */
[----:B------:R-:W-:-:S13]  /*04b0*/  ISETP.GE.U32.AND P0, PT, R0, 0x3, PT ;  /* 0x000000030000780c */ /* 0x000fda0003f06070 */
[----:B------:R-:W-:Y:S05]  /*04c0*/  @!P0 BRA `(.L_x_42) ;  /* 0x0000000000588947 */ /* 0x000fea0003800000 */
[----:B------:R-:W0:Y:S01]  /*04d0*/  LDC R29, c[0x0][0x3b8] ;  /* 0x0000ee00ff1d7b82 */ /* 0x000e220000000800 */
[----:B------:R-:W-:-:S07]  /*04e0*/  IADD3 R13, PT, PT, R2, R27, RZ ;  /* 0x0000001b020d7210 */ /* 0x000fce0007ffe0ff */
[----:B------:R-:W1:Y:S01]  /*04f0*/  LDC.64 R10, c[0x0][0x398] ;  /* 0x0000e600ff0a7b82 */ /* 0x000e620000000a00 */
[----:B0-----:R-:W-:Y:S02]  /*0500*/  IMAD R17, R27, R29, RZ ;  /* 0x0000001d1b117224 */ /* 0x001fe400078e02ff */
[----:B-1----:R-:W-:-:S04]  /*0510*/  IMAD.WIDE R10, R13, 0x8, R10 ;  /* 0x000000080d0a7825 */ /* 0x002fc800078e020a */
[----:B------:R-:W-:Y:S01]  /*0520*/  IMAD.WIDE R12, R17, 0x8, R8 ;  /* 0x00000008110c7825 */ /* 0x000fe200078e0208 */
[----:B------:R-:W2:Y:S04]  /*0530*/  LDG.E.64 R18, desc[UR4][R10.64] ;  /* 0x000000040a127981 */ /* 0x000ea8000c1e1b00 */
[----:B------:R-:W2:Y:S01]  /*0540*/  LDG.E.64 R20, desc[UR4][R12.64] ;  /* 0x000000040c147981 */ /* 0x000ea2000c1e1b00 */
[----:B------:R-:W-:-:S03]  /*0550*/  IMAD.WIDE R22, R29, 0x8, R12 ;  /* 0x000000081d167825 */ /* 0x000fc600078e020c */
[----:B------:R-:W3:Y:S01]  /*0560*/  LDG.E.64 R16, desc[UR4][R10.64+0x8] ;  /* 0x000008040a107981 */ /* 0x000ee2000c1e1b00 */
[----:B------:R-:W-:-:S03]  /*0570*/  IMAD.WIDE R24, R29, 0x8, R22 ;  /* 0x000000081d187825 */ /* 0x000fc600078e0216 */
[----:B------:R-:W3:Y:S01]  /*0580*/  LDG.E.64 R12, desc[UR4][R22.64] ;  /* 0x00000004160c7981 */ /* 0x000ee2000c1e1b00 */
[----:B------:R-:W-:-:S06]  /*0590*/  IMAD.WIDE R28, R29, 0x8, R24 ;  /* 0x000000081d1c7825 */ /* 0x000fcc00078e0218 */
[----:B------:R-:W4:Y:S04]  /*05a0*/  LDG.E.64 R28, desc[UR4][R28.64] ;  /* 0x000000041c1c7981 */ /* 0x000f28000c1e1b00 */
[----:B------:R-:W4:Y:S01]  /*05b0*/  LDG.E.64 R22, desc[UR4][R10.64+0x18] ;  /* 0x000018040a167981 */ /* 0x000f22000c1e1b00 */
[----:B--2--5:R-:W-:-:S03]  /*05c0*/  DFMA R20, R18, R20, R14 ;  /* 0x000000141214722b */ /* 0x024fc6000000000e */
[----:B------:R-:W2:Y:S04]  /*05d0*/  LDG.E.64 R18, desc[UR4][R10.64+0x10] ;  /* 0x000010040a127981 */ /* 0x000ea8000c1e1b00 */
[----:B------:R-:W2:Y:S01]  /*05e0*/  LDG.E.64 R14, desc[UR4][R24.64] ;  /* 0x00000004180e7981 */ /* 0x000ea2000c1e1b00 */
[----:B---3--:R-:W-:Y:S01]  /*05f0*/  DFMA R12, R16, R12, R20 ;  /* 0x0000000c100c722b */ /* 0x008fe20000000014 */
[----:B------:R-:W-:-:S07]  /*0600*/  VIADD R27, R27, 0x4 ;  /* 0x000000041b1b7836 */ /* 0x000fce0000000000 */
[----:B--2---:R-:W-:-:S08]  /*0610*/  DFMA R14, R18, R14, R12 ;  /* 0x0000000e120e722b */ /* 0x004fd0000000000c */
[----:B----4-:R-:W-:-:S11]  /*0620*/  DFMA R14, R22, R28, R14 ;  /* 0x0000001c160e722b */ /* 0x010fd6000000000e */
.L_x_42:
[----:B------:R-:W-:Y:S05]  /*0630*/  @!P1 BRA `(.L_x_41) ;  /* 0x0000000000689947 */ /* 0x000fea0003800000 */
[----:B------:R-:W0:Y:S01]  /*0640*/  LDC R0, c[0x0][0x3bc] ;  /* 0x0000ef00ff007b82 */ /* 0x000e220000000800 */
[----:B------:R-:W-:-:S13]  /*0650*/  ISETP.NE.AND P0, PT, R5, 0x1, PT ;  /* 0x000000010500780c */ /* 0x000fda0003f05270 */
[----:B------:R-:W1:Y:S01]  /*0660*/  @P0 LDC R18, c[0x0][0x3b8] ;  /* 0x0000ee00ff120b82 */ /* 0x000e620000000800 */
[----:B------:R-:W-:-:S07]  /*0670*/  @P0 IMAD.IADD R11, R2, 0x1, R27 ;  /* 0x00000001020b0824 */ /* 0x000fce00078e021b */
[----:B------:R-:W2:Y:S01]  /*0680*/  @P0 LDC.64 R22, c[0x0][0x398] ;  /* 0x0000e600ff160b82 */ /* 0x000ea20000000a00 */
[----:B0-----:R-:W-:-:S13]  /*0690*/  LOP3.LUT P1, RZ, R0, 0x1, RZ, 0xc0, !PT ;  /* 0x0000000100ff7812 */ /* 0x001fda000782c0ff */
[----:B------:R-:W0:Y:S01]  /*06a0*/  @P1 LDC R0, c[0x0][0x3b8] ;  /* 0x0000ee00ff001b82 */ /* 0x000e220000000800 */
[----:B-1----:R-:W-:-:S04]  /*06b0*/  @P0 IMAD R25, R27, R18, RZ ;  /* 0x000000121b190224 */ /* 0x002fc800078e02ff */
[----:B------:R-:W-:-:S03]  /*06c0*/  @P0 IMAD.WIDE R24, R25, 0x8, R8 ;  /* 0x0000000819180825 */ /* 0x000fc600078e0208 */
[----:B------:R-:W1:Y:S01]  /*06d0*/  @P1 LDC.64 R12, c[0x0][0x398] ;  /* 0x0000e600ff0c1b82 */ /* 0x000e620000000a00 */
[----:B--2---:R-:W-:Y:S01]  /*06e0*/  @P0 IMAD.WIDE R22, R11, 0x8, R22 ;  /* 0x000000080b160825 */ /* 0x004fe200078e0216 */
[----:B------:R-:W-:Y:S01]  /*06f0*/  @P0 IADD3 R27, PT, PT, R27, 0x2, RZ ;  /* 0x000000021b1b0810 */ /* 0x000fe20007ffe0ff */
[----:B------:R-:W2:Y:S02]  /*0700*/  @P0 LDG.E.64 R10, desc[UR4][R24.64] ;  /* 0x00000004180a0981 */ /* 0x000ea4000c1e1b00 */
[----:B------:R-:W-:Y:S02]  /*0710*/  @P0 IMAD.WIDE R18, R18, 0x8, R24 ;  /* 0x0000000812120825 */ /* 0x000fe400078e0218 */
[----:B------:R-:W2:Y:S04]  /*0720*/  @P0 LDG.E.64 R16, desc[UR4][R22.64] ;  /* 0x0000000416100981 */ /* 0x000ea8000c1e1b00 */
[----:B------:R-:W3:Y:S04]  /*0730*/  @P0 LDG.E.64 R20, desc[UR4][R22.64+0x8] ;  /* 0x0000080416140981 */ /* 0x000ee8000c1e1b00 */
[----:B------:R-:W3:Y:S01]  /*0740*/  @P0 LDG.E.64 R18, desc[UR4][R18.64] ;  /* 0x0000000412120981 */ /* 0x000ee2000c1e1b00 */
[----:B0-----:R-:W-:-:S02]  /*0750*/  @P1 IMAD R29, R27, R0, RZ ;  /* 0x000000001b1d1224 */ /* 0x001fc400078e02ff */
[----:B------:R-:W-:Y:S02]  /*0760*/  @P1 IMAD.IADD R27, R2, 0x1, R27 ;  /* 0x00000001021b1824 */ /* 0x000fe400078e021b */
[----:B------:R-:W-:-:S04]  /*0770*/  @P1 IMAD.WIDE R8, R29, 0x8, R8 ;  /* 0x000000081d081825 */ /* 0x000fc800078e0208 */
[----:B-1----:R-:W-:Y:S02]  /*0780*/  @P1 IMAD.WIDE R12, R27, 0x8, R12 ;  /* 0x000000081b0c1825 */ /* 0x002fe400078e020c */
[----:B------:R-:W4:Y:S04]  /*0790*/  @P1 LDG.E.64 R8, desc[UR4][R8.64] ;  /* 0x0000000408081981 */ /* 0x000f28000c1e1b00 */
[----:B------:R-:W4:Y:S01]  /*07a0*/  @P1 LDG.E.64 R12, desc[UR4][R12.64] ;  /* 0x000000040c0c1981 */ /* 0x000f22000c1e1b00 */
[----:B--2--5:R-:W-:-:S08]  /*07b0*/  @P0 DFMA R10, R16, R10, R14 ;  /* 0x0000000a100a022b */ /* 0x024fd0000000000e */
[----:B---3--:R-:W-:-:S08]  /*07c0*/  @P0 DFMA R14, R20, R18, R10 ;  /* 0x00000012140e022b */ /* 0x008fd0000000000a */
[----:B----4-:R-:W-:-:S11]  /*07d0*/  @P1 DFMA R14, R12, R8, R14 ;  /* 0x000000080c0e122b */ /* 0x010fd6000000000e */
.L_x_41:
[----:B------:R-:W-:Y:S01]  /*07e0*/  IMAD.MOV.U32 R8, RZ, RZ, 0x652b82fe ;  /* 0x652b82feff087424 */ /* 0x000fe200078e00ff */
[----:B------:R-:W-:Y:S01]  /*07f0*/  MOV R9, 0x3ff71547 ;  /* 0x3ff7154700097802 */ /* 0x000fe20000000f00 */
[----:B------:R-:W-:Y:S01]  /*0800*/  UMOV UR6, 0xfefa39ef ;  /* 0xfefa39ef00067882 */ /* 0x000fe20000000000 */
[----:B------:R-:W-:Y:S01]  /*0810*/  UMOV UR7, 0x3fe62e42 ;  /* 0x3fe62e4200077882 */ /* 0x000fe20000000000 */
[----:B-----5:R-:W-:Y:S01]  /*0820*/  DADD R16, -RZ, -R14 ;  /* 0x00000000ff107229 */ /* 0x020fe2000000090e */
[----:B------:R-:W-:Y:S02]  /*0830*/  BSSY.RECONVERGENT B0, `(.L_x_43) ;  /* 0x0000036000007945 */ /* 0x000fe40003800200 */
[----:B------:R-:W-:-:S07]  /*0840*/  DFMA R8, R14, -R8, 6.75539944105574400000e+15 ;  /* 0x433800000e08742b */ /* 0x000fce0000000808 */
[----:B------:R-:W-:Y:S01]  /*0850*/  FSETP.GEU.AND P0, PT, |R17|, 4.1917929649353027344, PT ;  /* 0x4086232b1100780b */ /* 0x000fe20003f0e200 */
[----:B------:R-:W-:-:S08]  /*0860*/  DADD R10, R8, -6.75539944105574400000e+15 ;  /* 0xc3380000080a7429 */ /* 0x000fd00000000000 */
[----:B------:R-:W-:Y:S01]  /*0870*/  DFMA R12, R10, -UR6, -R14 ;  /* 0x800000060a0c7c2b */ /* 0x000fe2000800080e */
[----:B------:R-:W-:Y:S01]  /*0880*/  UMOV UR6, 0x3b39803f ;  /* 0x3b39803f00067882 */ /* 0x000fe20000000000 */
[----:B------:R-:W-:-:S06]  /*0890*/  UMOV UR7, 0x3c7abc9e ;  /* 0x3c7abc9e00077882 */ /* 0x000fcc0000000000 */
[----:B------:R-:W-:Y:S01]  /*08a0*/  DFMA R10, R10, -UR6, R12 ;  /* 0x800000060a0a7c2b */ /* 0x000fe2000800000c */
[----:B------:R-:W-:Y:S01]  /*08b0*/  UMOV UR6, 0x69ce2bdf ;  /* 0x69ce2bdf00067882 */ /* 0x000fe20000000000 */
[----:B------:R-:W-:Y:S01]  /*08c0*/  IMAD.MOV.U32 R12, RZ, RZ, -0x35dec16 ;  /* 0xfca213eaff0c7424 */ /* 0x000fe200078e00ff */
[----:B------:R-:W-:Y:S01]  /*08d0*/  UMOV UR7, 0x3e5ade15 ;  /* 0x3e5ade1500077882 */ /* 0x000fe20000000000 */
[----:B------:R-:W-:-:S06]  /*08e0*/  IMAD.MOV.U32 R13, RZ, RZ, 0x3e928af3 ;  /* 0x3e928af3ff0d7424 */ /* 0x000fcc00078e00ff */
[----:B------:R-:W-:Y:S01]  /*08f0*/  DFMA R12, R10, UR6, R12 ;  /* 0x000000060a0c7c2b */ /* 0x000fe2000800000c */
[----:B------:R-:W-:Y:S01]  /*0900*/  UMOV UR6, 0x62401315 ;  /* 0x6240131500067882 */ /* 0x000fe20000000000 */
[----:B------:R-:W-:-:S06]  /*0910*/  UMOV UR7, 0x3ec71dee ;  /* 0x3ec71dee00077882 */ /* 0x000fcc0000000000 */
[----:B------:R-:W-:Y:S01]  /*0920*/  DFMA R12, R10, R12, UR6 ;  /* 0x000000060a0c7e2b */ /* 0x000fe2000800000c */
        /* <DEDUP_REMOVED lines=20> */
[----:B------:R-:W-:-:S08]  /*0a70*/  DFMA R12, R10, R12, UR6 ;  /* 0x000000060a0c7e2b */ /* 0x000fd0000800000c */
[----:B------:R-:W-:-:S08]  /*0a80*/  DFMA R12, R10, R12, 1 ;  /* 0x3ff000000a0c742b */ /* 0x000fd0000000000c */
[----:B------:R-:W-:-:S10]  /*0a90*/  DFMA R10, R10, R12, 1 ;  /* 0x3ff000000a0a742b */ /* 0x000fd4000000000c */
[----:B------:R-:W-:Y:S01]  /*0aa0*/  LEA R21, R8, R11, 0x14 ;  /* 0x0000000b08157211 */ /* 0x000fe200078ea0ff */
[----:B------:R-:W-:Y:S01]  /*0ab0*/  IMAD.MOV.U32 R20, RZ, RZ, R10 ;  /* 0x000000ffff147224 */ /* 0x000fe200078e000a */
[----:B------:R-:W-:Y:S06]  /*0ac0*/  @!P0 BRA `(.L_x_44) ;  /* 0x0000000000308947 */ /* 0x000fec0003800000 */
[----:B------:R-:W-:Y:S01]  /*0ad0*/  FSETP.GEU.AND P1, PT, |R17|, 4.2275390625, PT ;  /* 0x408748001100780b */ /* 0x000fe20003f2e200 */
[C---:B------:R-:W-:Y:S02]  /*0ae0*/  DADD R12, -R14.reuse, +INF ;  /* 0x7ff000000e0c7429 */ /* 0x040fe40000000100 */
[----:B------:R-:W-:-:S08]  /*0af0*/  DSETP.GT.AND P0, PT, R14, RZ, PT ;  /* 0x000000ff0e00722a */ /* 0x000fd00003f04000 */
[----:B------:R-:W-:Y:S02]  /*0b00*/  FSEL R20, R12, RZ, !P0 ;  /* 0x000000ff0c147208 */ /* 0x000fe40004000000 */
[----:B------:R-:W-:Y:S02]  /*0b10*/  @!P1 LEA.HI R0, R8, R8, RZ, 0x1 ;  /* 0x0000000808009211 */ /* 0x000fe400078f08ff */
[----:B------:R-:W-:Y:S02]  /*0b20*/  FSEL R21, R13, RZ, !P0 ;  /* 0x000000ff0d157208 */ /* 0x000fe40004000000 */
[----:B------:R-:W-:-:S04]  /*0b30*/  @!P1 SHF.R.S32.HI R9, RZ, 0x1, R0 ;  /* 0x00000001ff099819 */ /* 0x000fc80000011400 */
[----:B------:R-:W-:Y:S01]  /*0b40*/  @!P1 LEA R11, R9, R11, 0x14 ;  /* 0x0000000b090b9211 */ /* 0x000fe200078ea0ff */
[----:B------:R-:W-:-:S05]  /*0b50*/  @!P1 IMAD.IADD R8, R8, 0x1, -R9 ;  /* 0x0000000108089824 */ /* 0x000fca00078e0a09 */
[----:B------:R-:W-:Y:S01]  /*0b60*/  @!P1 LEA R9, R8, 0x3ff00000, 0x14 ;  /* 0x3ff0000008099811 */ /* 0x000fe200078ea0ff */
[----:B------:R-:W-:-:S06]  /*0b70*/  @!P1 IMAD.MOV.U32 R8, RZ, RZ, RZ ;  /* 0x000000ffff089224 */ /* 0x000fcc00078e00ff */
[----:B------:R-:W-:-:S11]  /*0b80*/  @!P1 DMUL R20, R10, R8 ;  /* 0x000000080a149228 */ /* 0x000fd60000000000 */
.L_x_44:
[----:B------:R-:W-:Y:S05]  /*0b90*/  BSYNC.RECONVERGENT B0 ;  /* 0x0000000000007941 */ /* 0x000fea0003800200 */
.L_x_43:
[----:B------:R-:W-:Y:S01]  /*0ba0*/  DADD R20, R20, 1 ;  /* 0x3ff0000014147429 */ /* 0x000fe20000000000 */
[----:B------:R-:W-:Y:S05]  /*0bb0*/  BSSY.RECONVERGENT B0, `(.L_x_45) ;  /* 0x000000e000007945 */ /* 0x000fea0003800200 */
[----:B------:R-:W0:Y:S04]  /*0bc0*/  MUFU.RCP64H R9, R21 ;  /* 0x0000001500097308 */ /* 0x000e280000001800 */
[----:B------:R-:W-:-:S05]  /*0bd0*/  VIADD R8, R21, 0x300402 ;  /* 0x0030040215087836 */ /* 0x000fca0000000000 */
[----:B------:R-:W-:Y:S01]  /*0be0*/  FSETP.GEU.AND P0, PT, |R8|, 5.8789094863358348022e-39, PT ;  /* 0x004004020800780b */ /* 0x000fe20003f0e200 */
[----:B0-----:R-:W-:-:S08]  /*0bf0*/  DFMA R10, -R20, R8, 1 ;  /* 0x3ff00000140a742b */ /* 0x001fd00000000108 */
[----:B------:R-:W-:-:S08]  /*0c00*/  DFMA R10, R10, R10, R10 ;  /* 0x0000000a0a0a722b */ /* 0x000fd0000000000a */
[----:B------:R-:W-:-:S08]  /*0c10*/  DFMA R10, R8, R10, R8 ;  /* 0x0000000a080a722b */ /* 0x000fd00000000008 */
[----:B------:R-:W-:-:S08]  /*0c20*/  DFMA R22, -R20, R10, 1 ;  /* 0x3ff000001416742b */ /* 0x000fd0000000010a */
[----:B------:R-:W-:Y:S01]  /*0c30*/  DFMA R22, R10, R22, R10 ;  /* 0x000000160a16722b */ /* 0x000fe2000000000a */
[----:B------:R-:W-:Y:S10]  /*0c40*/  @P0 BRA `(.L_x_46) ;  /* 0x0000000000100947 */ /* 0x000ff40003800000 */
[----:B------:R-:W-:Y:S02]  /*0c50*/  LOP3.LUT R24, R21, 0x7fffffff, RZ, 0xc0, !PT ;  /* 0x7fffffff15187812 */ /* 0x000fe400078ec0ff */
[----:B------:R-:W-:Y:S02]  /*0c60*/  MOV R0, 0xc90 ;  /* 0x00000c9000007802 */ /* 0x000fe40000000f00 */
[----:B------:R-:W-:-:S07]  /*0c70*/  IADD3 R24, PT, PT, R24, -0x100000, RZ ;  /* 0xfff0000018187810 */ /* 0x000fce0007ffe0ff */
[----:B------:R-:W-:Y:S05]  /*0c80*/  CALL.REL.NOINC `($__internal_0_$__cuda_sm20_dblrcp_rn_slowpath_v3) ;  /* 0x0000001000a07944 */ /* 0x000fea0003c00000 */
.L_x_46:
[----:B------:R-:W-:Y:S05]  /*0c90*/  BSYNC.RECONVERGENT B0 ;  /* 0x0000000000007941 */ /* 0x000fea0003800200 */
.L_x_45:
[----:B------:R-:W0:Y:S01]  /*0ca0*/  LDC.64 R8, c[0x0][0x3a8] ;  /* 0x0000ea00ff087b82 */ /* 0x000e220000000a00 */
[----:B------:R-:W-:Y:S01]  /*0cb0*/  IMAD.IADD R13, R2, 0x1, R7 ;  /* 0x00000001020d7824 */ /* 0x000fe200078e0207 */
[----:B------:R-:W1:Y:S06]  /*0cc0*/  LDCU UR6, c[0x0][0x3c0] ;  /* 0x00007800ff0677ac */ /* 0x000e6c0008000800 */
[----:B------:R-:W2:Y:S08]  /*0cd0*/  LDC.64 R10, c[0x0][0x390] ;  /* 0x0000e400ff0a7b82 */ /* 0x000eb00000000a00 */
[----:B------:R-:W3:Y:S01]  /*0ce0*/  LDC.64 R16, c[0x0][0x3b0] ;  /* 0x0000ec00ff107b82 */ /* 0x000ee20000000a00 */
[----:B0-----:R-:W-:-:S05]  /*0cf0*/  IMAD.WIDE R8, R13, 0x8, R8 ;  /* 0x000000080d087825 */ /* 0x001fca00078e0208 */
[----:B------:R0:W-:Y:S01]  /*0d00*/  STG.E.64 desc[UR4][R8.64], R22 ;  /* 0x0000001608007986 */ /* 0x0001e2000c101b04 */
[----:B--2---:R-:W-:-:S06]  /*0d10*/  IMAD.WIDE R10, R13, 0x8, R10 ;  /* 0x000000080d0a7825 */ /* 0x004fcc00078e020a */
[----:B------:R-:W2:Y:S01]  /*0d20*/  LDG.E.64 R10, desc[UR4][R10.64] ;  /* 0x000000040a0a7981 */ /* 0x000ea2000c1e1b00 */
[----:B------:R-:W-:Y:S02]  /*0d30*/  DADD R14, -R22, 1 ;  /* 0x3ff00000160e7429 */ /* 0x000fe40000000100 */
[----:B--2---:R-:W-:-:S08]  /*0d40*/  DADD R12, R10, -R22 ;  /* 0x000000000a0c7229 */ /* 0x004fd00000000816 */
[----:B------:R-:W-:-:S08]  /*0d50*/  DMUL R12, R12, R22 ;  /* 0x000000160c0c7228 */ /* 0x000fd00000000000 */
[----:B------:R-:W-:Y:S01]  /*0d60*/  DMUL R12, R12, R14 ;  /* 0x0000000e0c0c7228 */ /* 0x000fe20000000000 */
[----:B---3--:R-:W-:-:S04]  /*0d70*/  IMAD.WIDE.U32 R14, R7, 0x8, R16 ;  /* 0x00000008070e7825 */ /* 0x008fc800078e0010 */
[----:B------:R-:W-:Y:S02]  /*0d80*/  VIADD R7, R7, 0x1 ;  /* 0x0000000107077836 */ /* 0x000fe40000000000 */
[----:B------:R0:W-:Y:S03]  /*0d90*/  STG.E.64 desc[UR4][R14.64], R12 ;  /* 0x0000000c0e007986 */ /* 0x0001e6000c101b04 */
[----:B-1----:R-:W-:-:S13]  /*0da0*/  ISETP.NE.AND P0, PT, R7, UR6, PT ;  /* 0x0000000607007c0c */ /* 0x002fda000bf05270 */
[----:B0-----:R-:W-:Y:S05]  /*0db0*/  @!P0 EXIT ;  /* 0x000000000000894d */ /* 0x001fea0003800000 */
[----:B------:R-:W-:Y:S05]  /*0dc0*/  BRA `(.L_x_47) ;  /* 0xfffffff000dc7947 */ /* 0x000fea000383ffff */
.L_x_38:
[----:B------:R-:W-:Y:S02]  /*0dd0*/  ISETP.NE.AND P0, PT, R12, 0x1, PT ;  /* 0x000000010c00780c */ /* 0x000fe40003f05270 */
[----:B------:R-:W-:-:S11]  /*0de0*/  MOV R3, RZ ;  /* 0x000000ff00037202 */ /* 0x000fd60000000f00 */
[----:B------:R-:W-:Y:S05]  /*0df0*/  @!P0 BRA `(.L_x_48) ;  /* 0x0000000800c48947 */ /* 0x000fea0003800000 */
[----:B------:R-:W0:Y:S01]  /*0e00*/  LDC.64 R4, c[0x0][0x3a0] ;  /* 0x0000e800ff047b82 */ /* 0x000e220000000a00 */
[----:B------:R-:W-:Y:S01]  /*0e10*/  LOP3.LUT R3, R12, 0x7ffffffe, RZ, 0xc0, !PT ;  /* 0x7ffffffe0c037812 */ /* 0x000fe200078ec0ff */
[----:B------:R-:W-:-:S06]  /*0e20*/  IMAD.MOV.U32 R29, RZ, RZ, RZ ;  /* 0x000000ffff1d7224 */ /* 0x000fcc00078e00ff */
[----:B------:R-:W1:Y:S08]  /*0e30*/  LDC.64 R6, c[0x0][0x3a8] ;  /* 0x0000ea00ff067b82 */ /* 0x000e700000000a00 */
[----:B------:R-:W2:Y:S08]  /*0e40*/  LDC.64 R8, c[0x0][0x390] ;  /* 0x0000e400ff087b82 */ /* 0x000eb00000000a00 */
[----:B------:R-:W3:Y:S02]  /*0e50*/  LDC.64 R10, c[0x0][0x3b0] ;  /* 0x0000ec00ff0a7b82 */ /* 0x000ee40000000a00 */
.L_x_53:
[----:B0---4-:R-:W-:-:S05]  /*0e60*/  IMAD.WIDE.U32 R12, R29, 0x8, R4 ;  /* 0x000000081d0c7825 */ /* 0x011fca00078e0004 */
[----:B------:R-:W4:Y:S01]  /*0e70*/  LDG.E.64 R14, desc[UR4][R12.64] ;  /* 0x000000040c0e7981 */ /* 0x000f22000c1e1b00 */
[----:B------:R-:W-:Y:S02]  /*0e80*/  HFMA2 R17, -RZ, RZ, 1.9912109375, 0.00128841400146484375 ;  /* 0x3ff71547ff117431 */ /* 0x000fe400000001ff */
[----:B------:R-:W-:Y:S01]  /*0e90*/  IMAD.MOV.U32 R16, RZ, RZ, 0x652b82fe ;  /* 0x652b82feff107424 */ /* 0x000fe200078e00ff */
[----:B------:R-:W-:Y:S01]  /*0ea0*/  UMOV UR6, 0xfefa39ef ;  /* 0xfefa39ef00067882 */ /* 0x000fe20000000000 */
[----:B------:R-:W-:-:S04]  /*0eb0*/  UMOV UR7, 0x3fe62e42 ;  /* 0x3fe62e4200077882 */ /* 0x000fc80000000000 */
[----:B----4-:R-:W-:Y:S02]  /*0ec0*/  DFMA R16, R14, -R16, 6.75539944105574400000e+15 ;  /* 0x433800000e10742b */ /* 0x010fe40000000810 */
[----:B------:R-:W-:-:S06]  /*0ed0*/  DADD R22, -RZ, -R14 ;  /* 0x00000000ff167229 */ /* 0x000fcc000000090e */
[----:B------:R-:W-:-:S04]  /*0ee0*/  DADD R18, R16, -6.75539944105574400000e+15 ;  /* 0xc338000010127429 */ /* 0x000fc80000000000 */
[----:B------:R-:W-:-:S04]  /*0ef0*/  FSETP.GEU.AND P0, PT, |R23|, 4.1917929649353027344, PT ;  /* 0x4086232b1700780b */ /* 0x000fc80003f0e200 */
        /* <DEDUP_REMOVED lines=42> */
[----:B------:R-:W-:Y:S01]  /*11a0*/  FSEL R21, R21, RZ, !P0 ;  /* 0x000000ff15157208 */ /* 0x000fe20004000000 */
[----:B------:R-:W-:Y:S06]  /*11b0*/  @P1 BRA `(.L_x_49) ;  /* 0x00000000001c1947 */ /* 0x000fec0003800000 */
[----:B------:R-:W-:Y:S01]  /*11c0*/  LEA.HI R0, R16, R16, RZ, 0x1 ;  /* 0x0000001010007211 */ /* 0x000fe200078f08ff */
[----:B------:R-:W-:-:S03]  /*11d0*/  IMAD.MOV.U32 R20, RZ, RZ, RZ ;  /* 0x000000ffff147224 */ /* 0x000fc600078e00ff */
[----:B------:R-:W-:-:S04]  /*11e0*/  SHF.R.S32.HI R15, RZ, 0x1, R0 ;  /* 0x00000001ff0f7819 */ /* 0x000fc80000011400 */
[----:B------:R-:W-:Y:S01]  /*11f0*/  LEA R19, R15, R19, 0x14 ;  /* 0x000000130f137211 */ /* 0x000fe200078ea0ff */
[----:B------:R-:W-:-:S05]  /*1200*/  IMAD.IADD R16, R16, 0x1, -R15 ;  /* 0x0000000110107824 */ /* 0x000fca00078e0a0f */
[----:B------:R-:W-:-:S06]  /*1210*/  LEA R21, R16, 0x3ff00000, 0x14 ;  /* 0x3ff0000010157811 */ /* 0x000fcc00078ea0ff */
[----:B------:R-:W-:-:S11]  /*1220*/  DMUL R20, R18, R20 ;  /* 0x0000001412147228 */ /* 0x000fd60000000000 */
.L_x_49:
[----:B------:R-:W-:-:S06]  /*1230*/  DADD R20, R20, 1 ;  /* 0x3ff0000014147429 */ /* 0x000fcc0000000000 */
        /* <DEDUP_REMOVED lines=12> */
[----:B-123--:R-:W-:Y:S05]  /*1300*/  CALL.REL.NOINC `($__internal_0_$__cuda_sm20_dblrcp_rn_slowpath_v3) ;  /* 0x0000000c00007944 */ /* 0x00efea0003c00000 */
.L_x_50:
[----:B------:R-:W-:-:S04]  /*1310*/  IMAD.IADD R17, R2, 0x1, R29 ;  /* 0x0000000102117824 */ /* 0x000fc800078e021d */
[----:B-1----:R-:W-:-:S04]  /*1320*/  IMAD.WIDE R14, R17, 0x8, R6 ;  /* 0x00000008110e7825 */ /* 0x002fc800078e0206 */
[----:B--2---:R-:W-:Y:S01]  /*1330*/  IMAD.WIDE R16, R17, 0x8, R8 ;  /* 0x0000000811107825 */ /* 0x004fe200078e0208 */
[----:B------:R0:W-:Y:S04]  /*1340*/  STG.E.64 desc[UR4][R14.64], R22 ;  /* 0x000000160e007986 */ /* 0x0001e8000c101b04 */
[----:B------:R-:W2:Y:S01]  /*1350*/  LDG.E.64 R18, desc[UR4][R16.64] ;  /* 0x0000000410127981 */ /* 0x000ea2000c1e1b00 */
[----:B------:R-:W-:Y:S02]  /*1360*/  DADD R20, -R22, 1 ;  /* 0x3ff0000016147429 */ /* 0x000fe40000000100 */
[----:B--2---:R-:W-:-:S08]  /*1370*/  DADD R18, R18, -R22 ;  /* 0x0000000012127229 */ /* 0x004fd00000000816 */
[----:B------:R-:W-:-:S08]  /*1380*/  DMUL R18, R18, R22 ;  /* 0x0000001612127228 */ /* 0x000fd00000000000 */
[----:B------:R-:W-:Y:S01]  /*1390*/  DMUL R24, R18, R20 ;  /* 0x0000001412187228 */ /* 0x000fe20000000000 */
[----:B---3--:R-:W-:-:S06]  /*13a0*/  IMAD.WIDE.U32 R18, R29, 0x8, R10 ;  /* 0x000000081d127825 */ /* 0x008fcc00078e000a */
[----:B------:R1:W-:Y:S04]  /*13b0*/  STG.E.64 desc[UR4][R18.64], R24 ;  /* 0x0000001812007986 */ /* 0x0003e8000c101b04 */
[----:B------:R-:W2:Y:S01]  /*13c0*/  LDG.E.64 R12, desc[UR4][R12.64+0x8] ;  /* 0x000008040c0c7981 */ /* 0x000ea2000c1e1b00 */
[----:B------:R-:W-:Y:S01]  /*13d0*/  IMAD.MOV.U32 R20, RZ, RZ, 0x652b82fe ;  /* 0x652b82feff147424 */ /* 0x000fe200078e00ff */
[----:B------:R-:W-:Y:S01]  /*13e0*/  MOV R21, 0x3ff71547 ;  /* 0x3ff7154700157802 */ /* 0x000fe20000000f00 */
[----:B------:R-:W-:Y:S01]  /*13f0*/  UMOV UR6, 0xfefa39ef ;  /* 0xfefa39ef00067882 */ /* 0x000fe20000000000 */
[----:B------:R-:W-:-:S04]  /*1400*/  UMOV UR7, 0x3fe62e42 ;  /* 0x3fe62e4200077882 */ /* 0x000fc80000000000 */
[----:B--2---:R-:W-:-:S08]  /*1410*/  DFMA R20, R12, -R20, 6.75539944105574400000e+15 ;  /* 0x433800000c14742b */ /* 0x004fd00000000814 */
[----:B0-----:R-:W-:-:S08]  /*1420*/  DADD R22, R20, -6.75539944105574400000e+15 ;  /* 0xc338000014167429 */ /* 0x001fd00000000000 */
        /* <DEDUP_REMOVED lines=8> */
[----:B-1----:R-:W-:Y:S01]  /*14b0*/  DFMA R24, R22, UR6, R26 ;  /* 0x0000000616187c2b */ /* 0x002fe2000800001a */
        /* <DEDUP_REMOVED lines=25> */
[----:B------:R-:W-:Y:S02]  /*1650*/  DFMA R22, R22, R24, 1 ;  /* 0x3ff000001616742b */ /* 0x000fe40000000018 */
[----:B------:R-:W-:-:S08]  /*1660*/  DADD R24, -RZ, -R12 ;  /* 0x00000000ff187229 */ /* 0x000fd0000000090c */
[----:B------:R-:W-:Y:S02]  /*1670*/  IMAD.MOV.U32 R24, RZ, RZ, R22 ;  /* 0x000000ffff187224 */ /* 0x000fe400078e0016 */
[----:B------:R-:W-:Y:S01]  /*1680*/  MOV R0, R25 ;  /* 0x0000001900007202 */ /* 0x000fe20000000f00 */
[----:B------:R-:W-:-:S03]  /*1690*/  IMAD R25, R20, 0x100000, R23 ;  /* 0x0010000014197824 */ /* 0x000fc600078e0217 */
[----:B------:R-:W-:-:S13]  /*16a0*/  FSETP.GEU.AND P0, PT, |R0|, 4.1917929649353027344, PT ;  /* 0x4086232b0000780b */ /* 0x000fda0003f0e200 */
[----:B------:R-:W-:Y:S05]  /*16b0*/  @!P0 BRA `(.L_x_51) ;  /* 0x0000000000348947 */ /* 0x000fea0003800000 */
        /* <DEDUP_REMOVED lines=9> */
[----:B------:R-:W-:Y:S01]  /*1750*/  IADD3 R20, PT, PT, R20, -R13, RZ ;  /* 0x8000000d14147210 */ /* 0x000fe20007ffe0ff */
[----:B------:R-:W-:-:S03]  /*1760*/  IMAD R23, R13, 0x100000, R23 ;  /* 0x001000000d177824 */ /* 0x000fc600078e0217 */
[----:B------:R-:W-:-:S06]  /*1770*/  LEA R25, R20, 0x3ff00000, 0x14 ;  /* 0x3ff0000014197811 */ /* 0x000fcc00078ea0ff */
[----:B------:R-:W-:-:S11]  /*1780*/  DMUL R24, R22, R24 ;  /* 0x0000001816187228 */ /* 0x000fd60000000000 */
.L_x_51:
[----:B------:R-:W-:-:S06]  /*1790*/  DADD R20, R24, 1 ;  /* 0x3ff0000018147429 */ /* 0x000fcc0000000000 */
[----:B------:R-:W0:Y:S04]  /*17a0*/  MUFU.RCP64H R13, R21 ;  /* 0x00000015000d7308 */ /* 0x000e280000001800 */
[----:B------:R-:W-:-:S04]  /*17b0*/  IADD3 R12, PT, PT, R21, 0x300402, RZ ;  /* 0x00300402150c7810 */ /* 0x000fc80007ffe0ff */
[----:B------:R-:W-:Y:S02]  /*17c0*/  FSETP.GEU.AND P0, PT, |R12|, 5.8789094863358348022e-39, PT ;  /* 0x004004020c00780b */ /* 0x000fe40003f0e200 */
[----:B0-----:R-:W-:-:S08]  /*17d0*/  DFMA R22, -R20, R12, 1 ;  /* 0x3ff000001416742b */ /* 0x001fd0000000010c */
[----:B------:R-:W-:-:S08]  /*17e0*/  DFMA R22, R22, R22, R22 ;  /* 0x000000161616722b */ /* 0x000fd00000000016 */
[----:B------:R-:W-:-:S08]  /*17f0*/  DFMA R22, R12, R22, R12 ;  /* 0x000000160c16722b */ /* 0x000fd0000000000c */
[----:B------:R-:W-:-:S08]  /*1800*/  DFMA R24, -R20, R22, 1 ;  /* 0x3ff000001418742b */ /* 0x000fd00000000116 */
[----:B------:R-:W-:Y:S01]  /*1810*/  DFMA R22, R22, R24, R22 ;  /* 0x000000181616722b */ /* 0x000fe20000000016 */
[----:B------:R-:W-:Y:S10]  /*1820*/  @P0 BRA `(.L_x_52) ;  /* 0x0000000000100947 */ /* 0x000ff40003800000 */
[----:B------:R-:W-:Y:S02]  /*1830*/  LOP3.LUT R24, R21, 0x7fffffff, RZ, 0xc0, !PT ;  /* 0x7fffffff15187812 */ /* 0x000fe400078ec0ff */
[----:B------:R-:W-:-:S03]  /*1840*/  MOV R0, 0x1870 ;  /* 0x0000187000007802 */ /* 0x000fc60000000f00 */
[----:B------:R-:W-:-:S07]  /*1850*/  VIADD R24, R24, 0xfff00000 ;  /* 0xfff0000018187836 */ /* 0x000fce0000000000 */
[----:B------:R-:W-:Y:S05]  /*1860*/  CALL.REL.NOINC `($__internal_0_$__cuda_sm20_dblrcp_rn_slowpath_v3) ;  /* 0x0000000400a87944 */ /* 0x000fea0003c00000 */
.L_x_52:
[----:B------:R4:W-:Y:S04]  /*1870*/  STG.E.64 desc[UR4][R14.64+0x8], R22 ;  /* 0x000008160e007986 */ /* 0x0009e8000c101b04 */
[----:B------:R-:W2:Y:S01]  /*1880*/  LDG.E.64 R16, desc[UR4][R16.64+0x8] ;  /* 0x0000080410107981 */ /* 0x000ea2000c1e1b00 */
[----:B------:R-:W-:Y:S01]  /*1890*/  DADD R20, -R22, 1 ;  /* 0x3ff0000016147429 */ /* 0x000fe20000000100 */
[----:B------:R-:W-:-:S05]  /*18a0*/  VIADD R29, R29, 0x2 ;  /* 0x000000021d1d7836 */ /* 0x000fca0000000000 */
[----:B------:R-:W-:Y:S01]  /*18b0*/  ISETP.NE.AND P0, PT, R29, R3, PT ;  /* 0x000000031d00720c */ /* 0x000fe20003f05270 */
[----:B--2---:R-:W-:-:S08]  /*18c0*/  DADD R12, R16, -R22 ;  /* 0x00000000100c7229 */ /* 0x004fd00000000816 */
[----:B------:R-:W-:-:S08]  /*18d0*/  DMUL R12, R12, R22 ;  /* 0x000000160c0c7228 */ /* 0x000fd00000000000 */
[----:B------:R-:W-:-:S07]  /*18e0*/  DMUL R12, R12, R20 ;  /* 0x000000140c0c7228 */ /* 0x000fce0000000000 */
[----:B------:R4:W-:Y:S01]  /*18f0*/  STG.E.64 desc[UR4][R18.64+0x8], R12 ;  /* 0x0000080c12007986 */ /* 0x0009e2000c101b04 */
[----:B------:R-:W-:Y:S05]  /*1900*/  @P0 BRA `(.L_x_53) ;  /* 0xfffffff400540947 */ /* 0x000fea000383ffff */
.L_x_48:
[----:B------:R-:W0:Y:S02]  /*1910*/  LDC R0, c[0x0][0x3c0] ;  /* 0x0000f000ff007b82 */ /* 0x000e240000000800 */
[----:B0-----:R-:W-:-:S04]  /*1920*/  LOP3.LUT R0, R0, 0x1, RZ, 0xc0, !PT ;  /* 0x0000000100007812 */ /* 0x001fc800078ec0ff */
[----:B------:R-:W-:-:S13]  /*1930*/  ISETP.NE.U32.AND P0, PT, R0, 0x1, PT ;  /* 0x000000010000780c */ /* 0x000fda0003f05070 */
[----:B------:R-:W-:Y:S05]  /*1940*/  @P0 EXIT ;  /* 0x000000000000094d */ /* 0x000fea0003800000 */
[----:B------:R-:W0:Y:S02]  /*1950*/  LDC.64 R4, c[0x0][0x3a0] ;  /* 0x0000e800ff047b82 */ /* 0x000e240000000a00 */
[----:B0-----:R-:W-:-:S06]  /*1960*/  IMAD.WIDE.U32 R4, R3, 0x8, R4 ;  /* 0x0000000803047825 */ /* 0x001fcc00078e0004 */
[----:B------:R-:W2:Y:S01]  /*1970*/  LDG.E.64 R4, desc[UR4][R4.64] ;  /* 0x0000000404047981 */ /* 0x000ea2000c1e1b00 */
[----:B------:R-:W-:Y:S01]  /*1980*/  MOV R6, 0x652b82fe ;  /* 0x652b82fe00067802 */ /* 0x000fe20000000f00 */
[----:B------:R-:W-:Y:S01]  /*1990*/  IMAD.MOV.U32 R7, RZ, RZ, 0x3ff71547 ;  /* 0x3ff71547ff077424 */ /* 0x000fe200078e00ff */
[----:B------:R-:W-:Y:S01]  /*19a0*/  UMOV UR6, 0xfefa39ef ;  /* 0xfefa39ef00067882 */ /* 0x000fe20000000000 */
[----:B------:R-:W-:-:S04]  /*19b0*/  UMOV UR7, 0x3fe62e42 ;  /* 0x3fe62e4200077882 */ /* 0x000fc80000000000 */
[----:B--2---:R-:W-:Y:S02]  /*19c0*/  DFMA R6, R4, -R6, 6.75539944105574400000e+15 ;  /* 0x433800000406742b */ /* 0x004fe40000000806 */
[----:B----4-:R-:W-:-:S06]  /*19d0*/  DADD R12, -RZ, -R4 ;  /* 0x00000000ff0c7229 */ /* 0x010fcc0000000904 */
        /* <DEDUP_REMOVED lines=8> */
[----:B------:R-:W-:Y:S01]  /*1a60*/  MOV R11, 0x3e928af3 ;  /* 0x3e928af3000b7802 */ /* 0x000fe20000000f00 */
[----:B------:R-:W-:-:S05]  /*1a70*/  UMOV UR7, 0x3e5ade15 ;  /* 0x3e5ade1500077882 */ /* 0x000fca0000000000 */
        /* <DEDUP_REMOVED lines=27> */
[----:B------:R-:W-:Y:S02]  /*1c30*/  IMAD R9, R6, 0x100000, R11 ;  /* 0x0010000006097824 */ /* 0x000fe400078e020b */
        /* <DEDUP_REMOVED lines=9> */
[----:B------:R-:W-:-:S03]  /*1cd0*/  IMAD.MOV.U32 R8, RZ, RZ, R10 ;  /* 0x000000ffff087224 */ /* 0x000fc600078e000a */
[----:B------:R-:W-:-:S04]  /*1ce0*/  SHF.R.S32.HI R9, RZ, 0x1, R0 ;  /* 0x00000001ff097819 */ /* 0x000fc80000011400 */
[----:B------:R-:W-:Y:S01]  /*1cf0*/  IADD3 R4, PT, PT, R6, -R9, RZ ;  /* 0x8000000906047210 */ /* 0x000fe20007ffe0ff */
[----:B------:R-:W-:-:S03]  /*1d00*/  IMAD R9, R9, 0x100000, R11 ;  /* 0x0010000009097824 */ /* 0x000fc600078e020b */
[----:B------:R-:W-:Y:S02]  /*1d10*/  LEA R5, R4, 0x3ff00000, 0x14 ;  /* 0x3ff0000004057811 */ /* 0x000fe400078ea0ff */
[----:B------:R-:W-:-:S06]  /*1d20*/  MOV R4, RZ ;  /* 0x000000ff00047202 */ /* 0x000fcc0000000f00 */
[----:B------:R-:W-:-:S11]  /*1d30*/  DMUL R8, R8, R4 ;  /* 0x0000000408087228 */ /* 0x000fd60000000000 */
.L_x_54:
        /* <DEDUP_REMOVED lines=14> */
.L_x_55:
[----:B------:R-:W0:Y:S01]  /*1e20*/  LDC.64 R4, c[0x0][0x3a8] ;  /* 0x0000ea00ff047b82 */ /* 0x000e220000000a00 */
[----:B------:R-:W-:-:S07]  /*1e30*/  IADD3 R9, PT, PT, R2, R3, RZ ;  /* 0x0000000302097210 */ /* 0x000fce0007ffe0ff */
[----:B------:R-:W1:Y:S08]  /*1e40*/  LDC.64 R6, c[0x0][0x390] ;  /* 0x0000e400ff067b82 */ /* 0x000e700000000a00 */
[----:B------:R-:W2:Y:S01]  /*1e50*/  LDC.64 R12, c[0x0][0x3b0] ;  /* 0x0000ec00ff0c7b82 */ /* 0x000ea20000000a00 */
[----:B0-----:R-:W-:-:S05]  /*1e60*/  IMAD.WIDE R4, R9, 0x8, R4 ;  /* 0x0000000809047825 */ /* 0x001fca00078e0204 */
[----:B------:R-:W-:Y:S01]  /*1e70*/  STG.E.64 desc[UR4][R4.64], R22 ;  /* 0x0000001604007986 */ /* 0x000fe2000c101b04 */
[----:B-1----:R-:W-:-:S06]  /*1e80*/  IMAD.WIDE R6, R9, 0x8, R6 ;  /* 0x0000000809067825 */ /* 0x002fcc00078e0206 */
[----:B------:R-:W3:Y:S01]  /*1e90*/  LDG.E.64 R6, desc[UR4][R6.64] ;  /* 0x0000000406067981 */ /* 0x000ee2000c1e1b00 */
[----:B------:R-:W-:Y:S01]  /*1ea0*/  DADD R10, -R22, 1 ;  /* 0x3ff00000160a7429 */ /* 0x000fe20000000100 */
[----:B--2---:R-:W-:Y:S01]  /*1eb0*/  IMAD.WIDE.U32 R2, R3, 0x8, R12 ;  /* 0x0000000803027825 */ /* 0x004fe200078e000c */
[----:B---3--:R-:W-:-:S08]  /*1ec0*/  DADD R8, R6, -R22 ;  /* 0x0000000006087229 */ /* 0x008fd00000000816 */
[----:B------:R-:W-:-:S08]  /*1ed0*/  DMUL R8, R8, R22 ;  /* 0x0000001608087228 */ /* 0x000fd00000000000 */
[----:B------:R-:W-:-:S07]  /*1ee0*/  DMUL R8, R8, R10 ;  /* 0x0000000a08087228 */ /* 0x000fce0000000000 */
[----:B------:R-:W-:Y:S01]  /*1ef0*/  STG.E.64 desc[UR4][R2.64], R8 ;  /* 0x0000000802007986 */ /* 0x000fe2000c101b04 */
[----:B------:R-:W-:Y:S05]  /*1f00*/  EXIT ;  /* 0x000000000000794d */ /* 0x000fea0003800000 */
        .weak           $__internal_0_$__cuda_sm20_dblrcp_rn_slowpath_v3
        .type           $__internal_0_$__cuda_sm20_dblrcp_rn_slowpath_v3,@function
        .size           $__internal_0_$__cuda_sm20_dblrcp_rn_slowpath_v3,(.L_x_84 - $__internal_0_$__cuda_sm20_dblrcp_rn_slowpath_v3)
$__internal_0_$__cuda_sm20_dblrcp_rn_slowpath_v3:
[----:B------:R-:W-:Y:S01]  /*1f10*/  DSETP.GTU.AND P0, PT, |R20|, +INF , PT ;  /* 0x7ff000001400742a */ /* 0x000fe20003f0c200 */
[----:B------:R-:W-:-:S13]  /*1f20*/  BSSY.RECONVERGENT B1, `(.L_x_56) ;  /* 0x0000022000017945 */ /* 0x000fda0003800200 */
[----:B------:R-:W-:Y:S05]  /*1f30*/  @P0 BRA `(.L_x_57) ;  /* 0x0000000000780947 */ /* 0x000fea0003800000 */
[----:B------:R-:W-:-:S05]  /*1f40*/  LOP3.LUT R25, R21, 0x7fffffff, RZ, 0xc0, !PT ;  /* 0x7fffffff15197812 */ /* 0x000fca00078ec0ff */
[----:B------:R-:W-:-:S05]  /*1f50*/  VIADD R22, R25, 0xffffffff ;  /* 0xffffffff19167836 */ /* 0x000fca0000000000 */
[----:B------:R-:W-:-:S13]  /*1f60*/  ISETP.GE.U32.AND P0, PT, R22, 0x7fefffff, PT ;  /* 0x7fefffff1600780c */ /* 0x000fda0003f06070 */
[----:B------:R-:W-:Y:S01]  /*1f70*/  @P0 LOP3.LUT R23, R21, 0x7ff00000, RZ, 0x3c, !PT ;  /* 0x7ff0000015170812 */ /* 0x000fe200078e3cff */
[----:B------:R-:W-:Y:S01]  /*1f80*/  @P0 IMAD.MOV.U32 R22, RZ, RZ, RZ ;  /* 0x000000ffff160224 */ /* 0x000fe200078e00ff */
[----:B------:R-:W-:Y:S06]  /*1f90*/  @P0 BRA `(.L_x_58) ;  /* 0x0000000000680947 */ /* 0x000fec0003800000 */
[----:B------:R-:W-:-:S13]  /*1fa0*/  ISETP.GE.U32.AND P0, PT, R25, 0x1000001, PT ;  /* 0x010000011900780c */ /* 0x000fda0003f06070 */
[----:B------:R-:W-:Y:S05]  /*1fb0*/  @!P0 BRA `(.L_x_59) ;  /* 0x0000000000348947 */ /* 0x000fea0003800000 */
[----:B------:R-:W-:Y:S01]  /*1fc0*/  IADD3 R23, PT, PT, R21, -0x3fe00000, RZ ;  /* 0xc020000015177810 */ /* 0x000fe20007ffe0ff */
[----:B------:R-:W-:-:S03]  /*1fd0*/  IMAD.MOV.U32 R22, RZ, RZ, R20 ;  /* 0x000000ffff167224 */ /* 0x000fc600078e0014 */
[----:B------:R-:W0:Y:S03]  /*1fe0*/  MUFU.RCP64H R25, R23 ;  /* 0x0000001700197308 */ /* 0x000e260000001800 */
[----:B0-----:R-:W-:-:S08]  /*1ff0*/  DFMA R26, -R22, R24, 1 ;  /* 0x3ff00000161a742b */ /* 0x001fd00000000118 */
[----:B------:R-:W-:-:S08]  /*2000*/  DFMA R26, R26, R26, R26 ;  /* 0x0000001a1a1a722b */ /* 0x000fd0000000001a */
[----:B------:R-:W-:-:S08]  /*2010*/  DFMA R26, R24, R26, R24 ;  /* 0x0000001a181a722b */ /* 0x000fd00000000018 */
[----:B------:R-:W-:-:S08]  /*2020*/  DFMA R24, -R22, R26, 1 ;  /* 0x3ff000001618742b */ /* 0x000fd0000000011a */
[----:B------:R-:W-:-:S08]  /*2030*/  DFMA R24, R26, R24, R26 ;  /* 0x000000181a18722b */ /* 0x000fd0000000001a */
[----:B------:R-:W-:-:S08]  /*2040*/  DMUL R24, R24, 2.2250738585072013831e-308 ;  /* 0x0010000018187828 */ /* 0x000fd00000000000 */
[----:B------:R-:W-:-:S08]  /*2050*/  DFMA R20, -R20, R24, 1 ;  /* 0x3ff000001414742b */ /* 0x000fd00000000118 */
[----:B------:R-:W-:-:S08]  /*2060*/  DFMA R20, R20, R20, R20 ;  /* 0x000000141414722b */ /* 0x000fd00000000014 */
[----:B------:R-:W-:Y:S01]  /*2070*/  DFMA R22, R24, R20, R24 ;  /* 0x000000141816722b */ /* 0x000fe20000000018 */
[----:B------:R-:W-:Y:S10]  /*2080*/  BRA `(.L_x_58) ;  /* 0x00000000002c7947 */ /* 0x000ff40003800000 */
.L_x_59:
[----:B------:R-:W-:-:S06]  /*2090*/  DMUL R20, R20, 8.11296384146066816958e+31 ;  /* 0x4690000014147828 */ /* 0x000fcc0000000000 */
[----:B------:R-:W0:Y:S02]  /*20a0*/  MUFU.RCP64H R25, R21 ;  /* 0x0000001500197308 */ /* 0x000e240000001800 */
[----:B0-----:R-:W-:-:S08]  /*20b0*/  DFMA R22, -R20, R24, 1 ;  /* 0x3ff000001416742b */ /* 0x001fd00000000118 */
[----:B------:R-:W-:-:S08]  /*20c0*/  DFMA R22, R22, R22, R22 ;  /* 0x000000161616722b */ /* 0x000fd00000000016 */
[----:B------:R-:W-:-:S08]  /*20d0*/  DFMA R22, R24, R22, R24 ;  /* 0x000000161816722b */ /* 0x000fd00000000018 */
[----:B------:R-:W-:-:S08]  /*20e0*/  DFMA R24, -R20, R22, 1 ;  /* 0x3ff000001418742b */ /* 0x000fd00000000116 */
[----:B------:R-:W-:-:S08]  /*20f0*/  DFMA R22, R22, R24, R22 ;  /* 0x000000181616722b */ /* 0x000fd00000000016 */
[----:B------:R-:W-:Y:S01]  /*2100*/  DMUL R22, R22, 8.11296384146066816958e+31 ;  /* 0x4690000016167828 */ /* 0x000fe20000000000 */
[----:B------:R-:W-:Y:S10]  /*2110*/  BRA `(.L_x_58) ;  /* 0x0000000000087947 */ /* 0x000ff40003800000 */
.L_x_57:
[----:B------:R-:W-:Y:S02]  /*2120*/  LOP3.LUT R23, R21, 0x80000, RZ, 0xfc, !PT ;  /* 0x0008000015177812 */ /* 0x000fe400078efcff */
[----:B------:R-:W-:-:S07]  /*2130*/  MOV R22, R20 ;  /* 0x0000001400167202 */ /* 0x000fce0000000f00 */
.L_x_58:
[----:B------:R-:W-:Y:S05]  /*2140*/  BSYNC.RECONVERGENT B1 ;  /* 0x0000000000017941 */ /* 0x000fea0003800200 */
.L_x_56:
[----:B------:R-:W-:Y:S01]  /*2150*/  IMAD.MOV.U32 R20, RZ, RZ, R0 ;  /* 0x000000ffff147224 */ /* 0x000fe200078e0000 */
[----:B------:R-:W-:-:S04]  /*2160*/  MOV R21, 0x0 ;  /* 0x0000000000157802 */ /* 0x000fc80000000f00 */
[----:B------:R-:W-:Y:S05]  /*2170*/  RET.REL.NODEC R20 `(_Z4map2iPdS_S_S_S_S_iii) ;  /* 0xffffffdc14a07950 */ /* 0x000fea0003c3ffff */
.L_x_60:
        /* <DEDUP_REMOVED lines=16> */
.L_x_84:


//--------------------- .text._Z4map1iPdS_S_ii    --------------------------
	.section	.text._Z4map1iPdS_S_ii,"ax",@progbits
	.align	128
        .global         _Z4map1iPdS_S_ii
        .type           _Z4map1iPdS_S_ii,@function
        .size           _Z4map1iPdS_S_ii,(.L_x_85 - _Z4map1iPdS_S_ii)
        .other          _Z4map1iPdS_S_ii,@"STO_CUDA_ENTRY STV_DEFAULT"
_Z4map1iPdS_S_ii:
.text._Z4map1iPdS_S_ii:
        /* <DEDUP_REMOVED lines=12> */
[----:B0-----:R-:W-:Y:S02]  /*00c0*/  UISETP.GE.AND UP0, UPT, UR4, 0x1, UPT ;  /* 0x000000010400788c */ /* 0x001fe4000bf06270 */
[----:B------:R-:W-:-:S07]  /*00d0*/  IMAD R0, R0, UR4, RZ ;  /* 0x0000000400007c24 */ /* 0x000fce000f8e02ff */
[----:B-1----:R-:W-:Y:S05]  /*00e0*/  BRA.U !UP0, `(.L_x_61) ;  /* 0x0000000d08687547 */ /* 0x002fea000b800000 */
[----:B------:R-:W-:Y:S01]  /*00f0*/  ULOP3.LUT UR10, UR4, 0x7ffffff8, URZ, 0xc0, !UPT ;  /* 0x7ffffff8040a7892 */ /* 0x000fe2000f8ec0ff */
[----:B------:R-:W-:Y:S01]  /*0100*/  IMAD.MOV.U32 R3, RZ, RZ, RZ ;  /* 0x000000ffff037224 */ /* 0x000fe200078e00ff */
[----:B------:R-:W-:Y:S02]  /*0110*/  UIADD3 UR7, UPT, UPT, UR4, -0x1, URZ ;  /* 0xffffffff04077890 */ /* 0x000fe4000fffe0ff */
[----:B------:R-:W-:Y:S02]  /*0120*/  ULOP3.LUT UR4, UR4, 0x7, URZ, 0xc0, !UPT ;  /* 0x0000000704047892 */ /* 0x000fe4000f8ec0ff */
[----:B------:R-:W-:-:S12]  /*0130*/  UIADD3 UR6, UPT, UPT, -UR10, URZ, URZ ;  /* 0x000000ff0a067290 */ /* 0x000fd8000fffe1ff */
.L_x_70:
[----:B0-----:R-:W0:Y:S02]  /*0140*/  LDC.64 R8, c[0x0][0x390] ;  /* 0x0000e400ff087b82 */ /* 0x001e240000000a00 */
[----:B0-----:R-:W-:-:S06]  /*0150*/  IMAD.WIDE.U32 R16, R3, 0x8, R8 ;  /* 0x0000000803107825 */ /* 0x001fcc00078e0008 */
[----:B------:R-:W5:Y:S01]  /*0160*/  LDG.E.64 R16, desc[UR8][R16.64] ;  /* 0x0000000810107981 */ /* 0x000f62000c1e1b00 */
[----:B------:R-:W-:Y:S01]  /*0170*/  UISETP.GE.U32.AND UP0, UPT, UR7, 0x7, UPT ;  /* 0x000000070700788c */ /* 0x000fe2000bf06070 */
[----:B------:R-:W-:-:S08]  /*0180*/  IMAD.MOV.U32 R2, RZ, RZ, RZ ;  /* 0x000000ffff027224 */ /* 0x000fd000078e00ff */
[----:B------:R-:W-:Y:S05]  /*0190*/  BRA.U !UP0, `(.L_x_62) ;  /* 0x0000000108f07547 */ /* 0x000fea000b800000 */
[----:B------:R-:W0:Y:S01]  /*01a0*/  LDC R8, c[0x0][0x3a0] ;  /* 0x0000e800ff087b82 */ /* 0x000e220000000800 */
[----:B------:R-:W-:Y:S01]  /*01b0*/  MOV R5, R0 ;  /* 0x0000000000057202 */ /* 0x000fe20000000f00 */
[--C-:B------:R-:W-:Y:S01]  /*01c0*/  IMAD.MOV.U32 R4, RZ, RZ, R3.reuse ;  /* 0x000000ffff047224 */ /* 0x100fe200078e0003 */
[----:B------:R-:W-:Y:S01]  /*01d0*/  UMOV UR5, UR6 ;  /* 0x0000000600057c82 */ /* 0x000fe20008000000 */
[----:B0-----:R-:W-:Y:S01]  /*01e0*/  IMAD.IADD R6, R3, 0x1, R8 ;  /* 0x0000000103067824 */ /* 0x001fe200078e0208 */
[C---:B------:R-:W-:Y:S01]  /*01f0*/  LEA R2, R8.reuse, R3, 0x1 ;  /* 0x0000000308027211 */ /* 0x040fe200078e08ff */
[C-C-:B------:R-:W-:Y:S02]  /*0200*/  IMAD R7, R8.reuse, 0x3, R3.reuse ;  /* 0x0000000308077824 */ /* 0x140fe400078e0203 */
[C-C-:B------:R-:W-:Y:S02]  /*0210*/  IMAD R23, R8.reuse, 0x4, R3.reuse ;  /* 0x0000000408177824 */ /* 0x140fe400078e0203 */
[----:B------:R-:W-:-:S02]  /*0220*/  IMAD R25, R8, 0x5, R3 ;  /* 0x0000000508197824 */ /* 0x000fc400078e0203 */
[C-C-:B------:R-:W-:Y:S02]  /*0230*/  IMAD R27, R8.reuse, 0x6, R3.reuse ;  /* 0x00000006081b7824 */ /* 0x140fe400078e0203 */
[----:B------:R-:W-:-:S07]  /*0240*/  IMAD R29, R8, 0x7, R3 ;  /* 0x00000007081d7824 */ /* 0x000fce00078e0203 */
.L_x_63:
[----:B------:R-:W0:Y:S08]  /*0250*/  LDC.64 R10, c[0x0][0x388] ;  /* 0x0000e200ff0a7b82 */ /* 0x000e300000000a00 */
[----:B------:R-:W1:Y:S08]  /*0260*/  LDC.64 R8, c[0x0][0x390] ;  /* 0x0000e400ff087b82 */ /* 0x000e700000000a00 */
[----:B------:R-:W2:Y:S01]  /*0270*/  LDC R22, c[0x0][0x3a0] ;  /* 0x0000e800ff167b82 */ /* 0x000ea20000000800 */
[----:B0-----:R-:W-:-:S05]  /*0280*/  IMAD.WIDE R10, R5, 0x8, R10 ;  /* 0x00000008050a7825 */ /* 0x001fca00078e020a */
[----:B------:R-:W3:Y:S01]  /*0290*/  LDG.E.64 R14, desc[UR8][R10.64] ;  /* 0x000000080a0e7981 */ /* 0x000ee2000c1e1b00 */
[----:B-1----:R-:W-:-:S05]  /*02a0*/  IMAD.WIDE.U32 R12, R4, 0x8, R8 ;  /* 0x00000008040c7825 */ /* 0x002fca00078e0008 */
[----:B------:R-:W3:Y:S01]  /*02b0*/  LDG.E.64 R20, desc[UR8][R12.64] ;  /* 0x000000080c147981 */ /* 0x000ee2000c1e1b00 */
[----:B------:R-:W-:-:S06]  /*02c0*/  IMAD.WIDE.U32 R18, R6, 0x8, R8 ;  /* 0x0000000806127825 */ /* 0x000fcc00078e0008 */
[----:B------:R-:W4:Y:S04]  /*02d0*/  LDG.E.64 R18, desc[UR8][R18.64] ;  /* 0x0000000812127981 */ /* 0x000f28000c1e1b00 */
[----:B------:R-:W4:Y:S01]  /*02e0*/  LDG.E.64 R12, desc[UR8][R10.64+0x8] ;  /* 0x000008080a0c7981 */ /* 0x000f22000c1e1b00 */
[----:B---3-5:R-:W-:Y:S01]  /*02f0*/  DFMA R20, R14, R20, R16 ;  /* 0x000000140e14722b */ /* 0x028fe20000000010 */
[--C-:B------:R-:W-:Y:S02]  /*0300*/  IMAD.WIDE.U32 R14, R2, 0x8, R8.reuse ;  /* 0x00000008020e7825 */ /* 0x100fe400078e0008 */
[----:B------:R-:W3:Y:S04]  /*0310*/  LDG.E.64 R16, desc[UR8][R10.64+0x10] ;  /* 0x000010080a107981 */ /* 0x000ee8000c1e1b00 */
[----:B------:R-:W3:Y:S01]  /*0320*/  LDG.E.64 R14, desc[UR8][R14.64] ;  /* 0x000000080e0e7981 */ /* 0x000ee2000c1e1b00 */
[----:B----4-:R-:W-:Y:S01]  /*0330*/  DFMA R18, R12, R18, R20 ;  /* 0x000000120c12722b */ /* 0x010fe20000000014 */
[----:B------:R-:W-:-:S02]  /*0340*/  IMAD.WIDE.U32 R20, R7, 0x8, R8 ;  /* 0x0000000807147825 */ /* 0x000fc400078e0008 */
[----:B------:R-:W4:Y:S04]  /*0350*/  LDG.E.64 R12, desc[UR8][R10.64+0x18] ;  /* 0x000018080a0c7981 */ /* 0x000f28000c1e1b00 */
[----:B------:R-:W4:Y:S01]  /*0360*/  LDG.E.64 R20, desc[UR8][R20.64] ;  /* 0x0000000814147981 */ /* 0x000f22000c1e1b00 */
[----:B---3--:R-:W-:Y:S01]  /*0370*/  DFMA R14, R16, R14, R18 ;  /* 0x0000000e100e722b */ /* 0x008fe20000000012 */
        /* <DEDUP_REMOVED lines=15> */
[----:B------:R-:W-:-:S04]  /*0470*/  UIADD3 UR5, UPT, UPT, UR5, 0x8, URZ ;  /* 0x0000000805057890 */ /* 0x000fc8000fffe0ff */
[----:B------:R-:W-:Y:S01]  /*0480*/  UISETP.NE.AND UP0, UPT, UR5, URZ, UPT ;  /* 0x000000ff0500728c */ /* 0x000fe2000bf05270 */
[C---:B--2---:R-:W-:Y:S01]  /*0490*/  IMAD R6, R22.reuse, 0x8, R6 ;  /* 0x0000000816067824 */ /* 0x044fe200078e0206 */
[C---:B------:R-:W-:Y:S01]  /*04a0*/  LEA R2, R22.reuse, R2, 0x3 ;  /* 0x0000000216027211 */ /* 0x040fe200078e18ff */
[C---:B------:R-:W-:Y:S01]  /*04b0*/  IMAD R7, R22.reuse, 0x8, R7 ;  /* 0x0000000816077824 */ /* 0x040fe200078e0207 */
[C---:B------:R-:W-:Y:S01]  /*04c0*/  LEA R25, R22.reuse, R25, 0x3 ;  /* 0x0000001916197211 */ /* 0x040fe200078e18ff */
[C---:B------:R-:W-:Y:S01]  /*04d0*/  IMAD R23, R22.reuse, 0x8, R23 ;  /* 0x0000000816177824 */ /* 0x040fe200078e0217 */
[C---:B------:R-:W-:Y:S01]  /*04e0*/  LEA R4, R22.reuse, R4, 0x3 ;  /* 0x0000000416047211 */ /* 0x040fe200078e18ff */
[C---:B------:R-:W-:Y:S02]  /*04f0*/  IMAD R27, R22.reuse, 0x8, R27 ;  /* 0x00000008161b7824 */ /* 0x040fe400078e021b */
[----:B------:R-:W-:Y:S02]  /*0500*/  IMAD R29, R22, 0x8, R29 ;  /* 0x00000008161d7824 */ /* 0x000fe400078e021d */
[----:B------:R-:W-:Y:S01]  /*0510*/  VIADD R5, R5, 0x8 ;  /* 0x0000000805057836 */ /* 0x000fe20000000000 */
[----:B---3--:R-:W-:-:S08]  /*0520*/  DFMA R14, R20, R18, R14 ;  /* 0x00000012140e722b */ /* 0x008fd0000000000e */
[----:B----4-:R-:W-:Y:S01]  /*0530*/  DFMA R16, R16, R12, R14 ;  /* 0x0000000c1010722b */ /* 0x010fe2000000000e */
[----:B------:R-:W-:Y:S10]  /*0540*/  BRA.U UP0, `(.L_x_63) ;  /* 0xfffffffd00407547 */ /* 0x000ff4000b83ffff */
[----:B------:R-:W-:-:S07]  /*0550*/  IMAD.U32 R2, RZ, RZ, UR10 ;  /* 0x0000000aff027e24 */ /* 0x000fce000f8e00ff */
.L_x_62:
[----:B------:R-:W-:-:S09]  /*0560*/  UISETP.NE.AND UP0, UPT, UR4, URZ, UPT ;  /* 0x000000ff0400728c */ /* 0x000fd2000bf05270 */
[----:B------:R-:W-:Y:S05]  /*0570*/  BRA.U !UP0, `(.L_x_64) ;  /* 0x0000000108dc7547 */ /* 0x000fea000b800000 */
[----:B------:R-:W0:Y:S01]  /*0580*/  LDC R26, c[0x0][0x3a0] ;  /* 0x0000e800ff1a7b82 */ /* 0x000e220000000800 */
[----:B------:R-:W-:-:S04]  /*0590*/  UIADD3 UR5, UPT, UPT, UR4, -0x1, URZ ;  /* 0xffffffff04057890 */ /* 0x000fc8000fffe0ff */
[----:B------:R-:W-:Y:S01]  /*05a0*/  UISETP.GE.U32.AND UP0, UPT, UR5, 0x3, UPT ;  /* 0x000000030500788c */ /* 0x000fe2000bf06070 */
[----:B0-----:R-:W-:-:S08]  /*05b0*/  LOP3.LUT P0, R27, R26, 0x3, RZ, 0xc0, !PT ;  /* 0x000000031a1b7812 */ /* 0x001fd0000780c0ff */
[----:B------:R-:W-:Y:S05]  /*05c0*/  BRA.U !UP0, `(.L_x_65) ;  /* 0x0000000108647547 */ /* 0x000fea000b800000 */
[----:B------:R-:W0:Y:S01]  /*05d0*/  LDC R14, c[0x0][0x3a0] ;  /* 0x0000e800ff0e7b82 */ /* 0x000e220000000800 */
[----:B------:R-:W-:-:S07]  /*05e0*/  IADD3 R5, PT, PT, R0, R2, RZ ;  /* 0x0000000200057210 */ /* 0x000fce0007ffe0ff */
[----:B------:R-:W1:Y:S01]  /*05f0*/  LDC.64 R24, c[0x0][0x388] ;  /* 0x0000e200ff187b82 */ /* 0x000e620000000a00 */
[----:B0-----:R-:W-:-:S04]  /*0600*/  IMAD R11, R2, R14, R3 ;  /* 0x0000000e020b7224 */ /* 0x001fc800078e0203 */
[----:B------:R-:W-:-:S04]  /*0610*/  IMAD.WIDE.U32 R6, R11, 0x8, R8 ;  /* 0x000000080b067825 */ /* 0x000fc800078e0008 */
[----:B-1----:R-:W-:Y:S02]  /*0620*/  IMAD.WIDE R24, R5, 0x8, R24 ;  /* 0x0000000805187825 */ /* 0x002fe400078e0218 */
[----:B------:R-:W2:Y:S02]  /*0630*/  LDG.E.64 R6, desc[UR8][R6.64] ;  /* 0x0000000806067981 */ /* 0x000ea4000c1e1b00 */
[----:B------:R-:W-:Y:S02]  /*0640*/  IMAD.IADD R11, R11, 0x1, R14 ;  /* 0x000000010b0b7824 */ /* 0x000fe400078e020e */
[----:B------:R-:W2:Y:S02]  /*0650*/  LDG.E.64 R4, desc[UR8][R24.64] ;  /* 0x0000000818047981 */ /* 0x000ea4000c1e1b00 */
[C---:B------:R-:W-:Y:S02]  /*0660*/  IMAD.WIDE.U32 R12, R11.reuse, 0x8, R8 ;  /* 0x000000080b0c7825 */ /* 0x040fe400078e0008 */
[----:B------:R-:W3:Y:S02]  /*0670*/  LDG.E.64 R22, desc[UR8][R24.64+0x18] ;  /* 0x0000180818167981 */ /* 0x000ee4000c1e1b00 */
[----:B------:R-:W-:-:S02]  /*0680*/  IMAD.IADD R15, R11, 0x1, R14 ;  /* 0x000000010b0f7824 */ /* 0x000fc400078e020e */
[----:B------:R-:W4:Y:S02]  /*0690*/  LDG.E.64 R10, desc[UR8][R24.64+0x8] ;  /* 0x00000808180a7981 */ /* 0x000f24000c1e1b00 */
[C---:B------:R-:W-:Y:S02]  /*06a0*/  IMAD.WIDE.U32 R18, R15.reuse, 0x8, R8 ;  /* 0x000000080f127825 */ /* 0x040fe400078e0008 */
[----:B------:R-:W4:Y:S01]  /*06b0*/  LDG.E.64 R12, desc[UR8][R12.64] ;  /* 0x000000080c0c7981 */ /* 0x000f22000c1e1b00 */
[----:B------:R-:W-:-:S03]  /*06c0*/  IADD3 R21, PT, PT, R15, R14, RZ ;  /* 0x0000000e0f157210 */ /* 0x000fc60007ffe0ff */
[----:B------:R-:W3:Y:S02]  /*06d0*/  LDG.E.64 R14, desc[UR8][R24.64+0x10] ;  /* 0x00001008180e7981 */ /* 0x000ee4000c1e1b00 */
[----:B------:R-:W-:Y:S02]  /*06e0*/  IMAD.WIDE.U32 R20, R21, 0x8, R8 ;  /* 0x0000000815147825 */ /* 0x000fe400078e0008 */
[----:B------:R-:W3:Y:S04]  /*06f0*/  LDG.E.64 R18, desc[UR8][R18.64] ;  /* 0x0000000812127981 */ /* 0x000ee8000c1e1b00 */
[----:B------:R-:W3:Y:S01]  /*0700*/  LDG.E.64 R20, desc[UR8][R20.64] ;  /* 0x0000000814147981 */ /* 0x000ee2000c1e1b00 */
[----:B------:R-:W-:Y:S01]  /*0710*/  VIADD R2, R2, 0x4 ;  /* 0x0000000402027836 */ /* 0x000fe20000000000 */
[----:B--2--5:R-:W-:-:S08]  /*0720*/  DFMA R4, R4, R6, R16 ;  /* 0x000000060404722b */ /* 0x024fd00000000010 */
[----:B----4-:R-:W-:-:S08]  /*0730*/  DFMA R4, R10, R12, R4 ;  /* 0x0000000c0a04722b */ /* 0x010fd00000000004 */
[----:B---3--:R-:W-:-:S08]  /*0740*/  DFMA R4, R14, R18, R4 ;  /* 0x000000120e04722b */ /* 0x008fd00000000004 */
[----:B------:R-:W-:-:S11]  /*0750*/  DFMA R16, R22, R20, R4 ;  /* 0x000000141610722b */ /* 0x000fd60000000004 */
.L_x_65:
[----:B------:R-:W-:Y:S05]  /*0760*/  @!P0 BRA `(.L_x_64) ;  /* 0x0000000000608947 */ /* 0x000fea0003800000 */
[----:B------:R-:W-:Y:S02]  /*0770*/  ISETP.NE.AND P0, PT, R27, 0x1, PT ;  /* 0x000000011b00780c */ /* 0x000fe40003f05270 */
[----:B------:R-:W-:-:S11]  /*0780*/  LOP3.LUT P1, RZ, R26, 0x1, RZ, 0xc0, !PT ;  /* 0x000000011aff7812 */ /* 0x000fd6000782c0ff */
[----:B------:R-:W0:Y:S01]  /*0790*/  @P0 LDC.64 R18, c[0x0][0x388] ;  /* 0x0000e200ff120b82 */ /* 0x000e220000000a00 */
[-C--:B------:R-:W-:Y:S02]  /*07a0*/  @P0 IMAD R13, R2, R26.reuse, R3 ;  /* 0x0000001a020d0224 */ /* 0x080fe400078e0203 */
[----:B------:R-:W-:Y:S02]  /*07b0*/  @P0 IMAD.IADD R7, R0, 0x1, R2 ;  /* 0x0000000100070824 */ /* 0x000fe400078e0202 */
[C-C-:B------:R-:W-:Y:S01]  /*07c0*/  @P0 IMAD.WIDE.U32 R4, R13.reuse, 0x8, R8.reuse ;  /* 0x000000080d040825 */ /* 0x140fe200078e0008 */
[----:B------:R-:W-:Y:S02]  /*07d0*/  @P0 IADD3 R15, PT, PT, R13, R26, RZ ;  /* 0x0000001a0d0f0210 */ /* 0x000fe40007ffe0ff */
[----:B------:R-:W1:Y:S01]  /*07e0*/  @P1 LDC.64 R10, c[0x0][0x388] ;  /* 0x0000e200ff0a1b82 */ /* 0x000e620000000a00 */
[----:B------:R-:W-:Y:S02]  /*07f0*/  @P0 VIADD R2, R2, 0x2 ;  /* 0x0000000202020836 */ /* 0x000fe40000000000 */
[----:B------:R-:W2:Y:S01]  /*0800*/  @P0 LDG.E.64 R4, desc[UR8][R4.64] ;  /* 0x0000000804040981 */ /* 0x000ea2000c1e1b00 */
[----:B------:R-:W-:-:S04]  /*0810*/  @P0 IMAD.WIDE.U32 R14, R15, 0x8, R8 ;  /* 0x000000080f0e0825 */ /* 0x000fc800078e0008 */
[----:B0-----:R-:W-:Y:S02]  /*0820*/  @P0 IMAD.WIDE R18, R7, 0x8, R18 ;  /* 0x0000000807120825 */ /* 0x001fe400078e0212 */
[----:B------:R-:W3:Y:S04]  /*0830*/  @P0 LDG.E.64 R14, desc[UR8][R14.64] ;  /* 0x000000080e0e0981 */ /* 0x000ee8000c1e1b00 */
[----:B------:R-:W2:Y:S01]  /*0840*/  @P0 LDG.E.64 R6, desc[UR8][R18.64] ;  /* 0x0000000812060981 */ /* 0x000ea2000c1e1b00 */
[----:B------:R-:W-:Y:S02]  /*0850*/  @P1 IMAD R23, R2, R26, R3 ;  /* 0x0000001a02171224 */ /* 0x000fe400078e0203 */
[----:B------:R-:W-:Y:S01]  /*0860*/  @P1 IMAD.IADD R21, R0, 0x1, R2 ;  /* 0x0000000100151824 */ /* 0x000fe200078e0202 */
[----:B------:R-:W3:Y:S01]  /*0870*/  @P0 LDG.E.64 R12, desc[UR8][R18.64+0x8] ;  /* 0x00000808120c0981 */ /* 0x000ee2000c1e1b00 */
[----:B------:R-:W-:-:S04]  /*0880*/  @P1 IMAD.WIDE.U32 R8, R23, 0x8, R8 ;  /* 0x0000000817081825 */ /* 0x000fc800078e0008 */
[----:B-1----:R-:W-:Y:S02]  /*0890*/  @P1 IMAD.WIDE R10, R21, 0x8, R10 ;  /* 0x00000008150a1825 */ /* 0x002fe400078e020a */
[----:B------:R-:W4:Y:S04]  /*08a0*/  @P1 LDG.E.64 R8, desc[UR8][R8.64] ;  /* 0x0000000808081981 */ /* 0x000f28000c1e1b00 */
[----:B------:R-:W4:Y:S01]  /*08b0*/  @P1 LDG.E.64 R10, desc[UR8][R10.64] ;  /* 0x000000080a0a1981 */ /* 0x000f22000c1e1b00 */
[----:B--2--5:R-:W-:-:S08]  /*08c0*/  @P0 DFMA R4, R6, R4, R16 ;  /* 0x000000040604022b */ /* 0x024fd00000000010 */
[----:B---3--:R-:W-:-:S08]  /*08d0*/  @P0 DFMA R16, R12, R14, R4 ;  /* 0x0000000e0c10022b */ /* 0x008fd00000000004 */
[----:B----4-:R-:W-:-:S11]  /*08e0*/  @P1 DFMA R16, R10, R8, R16 ;  /* 0x000000080a10122b */ /* 0x010fd60000000010 */
.L_x_64:
[----:B------:R-:W-:Y:S01]  /*08f0*/  MOV R4, 0x652b82fe ;  /* 0x652b82fe00047802 */ /* 0x000fe20000000f00 */
[----:B------:R-:W-:Y:S01]  /*0900*/  IMAD.MOV.U32 R5, RZ, RZ, 0x3ff71547 ;  /* 0x3ff71547ff057424 */ /* 0x000fe200078e00ff */
        /* <DEDUP_REMOVED lines=52> */
[----:B------:R-:W-:Y:S01]  /*0c50*/  @!P1 IADD3 R4, PT, PT, R4, -R5, RZ ;  /* 0x8000000504049210 */ /* 0x000fe20007ffe0ff */
[----:B------:R-:W-:-:S03]  /*0c60*/  @!P1 IMAD R5, R5, 0x100000, R9 ;  /* 0x0010000005059824 */ /* 0x000fc600078e0209 */
[----:B------:R-:W-:Y:S01]  /*0c70*/  @!P1 LEA R9, R4, 0x3ff00000, 0x14 ;  /* 0x3ff0000004099811 */ /* 0x000fe200078ea0ff */
[----:B------:R-:W-:Y:S01]  /*0c80*/  @!P1 IMAD.MOV.U32 R4, RZ, RZ, R8 ;  /* 0x000000ffff049224 */ /* 0x000fe200078e0008 */
[----:B------:R-:W-:-:S06]  /*0c90*/  @!P1 MOV R8, RZ ;  /* 0x000000ff00089202 */ /* 0x000fcc0000000f00 */
[----:B------:R-:W-:-:S11]  /*0ca0*/  @!P1 DMUL R6, R4, R8 ;  /* 0x0000000804069228 */ /* 0x000fd60000000000 */
.L_x_67:
[----:B------:R-:W-:Y:S05]  /*0cb0*/  BSYNC.RECONVERGENT B0 ;  /* 0x0000000000007941 */ /* 0x000fea0003800200 */
.L_x_66:
        /* <DEDUP_REMOVED lines=11> */
[----:B------:R-:W-:Y:S01]  /*0d70*/  LOP3.LUT R18, R11, 0x7fffffff, RZ, 0xc0, !PT ;  /* 0x7fffffff0b127812 */ /* 0x000fe200078ec0ff */
[----:B------:R-:W-:Y:S01]  /*0d80*/  IMAD.MOV.U32 R14, RZ, RZ, R10 ;  /* 0x000000ffff0e7224 */ /* 0x000fe200078e000a */
[----:B------:R-:W-:Y:S02]  /*0d90*/  MOV R15, R11 ;  /* 0x0000000b000f7202 */ /* 0x000fe40000000f00 */
[----:B------:R-:W-:Y:S01]  /*0da0*/  MOV R2, 0xdd0 ;  /* 0x00000dd000027802 */ /* 0x000fe20000000f00 */
[----:B------:R-:W-:-:S07]  /*0db0*/  VIADD R18, R18, 0xfff00000 ;  /* 0xfff0000012127836 */ /* 0x000fce0000000000 */
[----:B------:R-:W-:Y:S05]  /*0dc0*/  CALL.REL.NOINC `($__internal_1_$__cuda_sm20_dblrcp_rn_slowpath_v3) ;  /* 0x00000010003c7944 */ /* 0x000fea0003c00000 */
[----:B------:R-:W-:Y:S01]  /*0dd0*/  IMAD.MOV.U32 R6, RZ, RZ, R16 ;  /* 0x000000ffff067224 */ /* 0x000fe200078e0010 */
[----:B------:R-:W-:-:S07]  /*0de0*/  MOV R7, R17 ;  /* 0x0000001100077202 */ /* 0x000fce0000000f00 */
.L_x_69:
[----:B------:R-:W-:Y:S05]  /*0df0*/  BSYNC.RECONVERGENT B0 ;  /* 0x0000000000007941 */ /* 0x000fea0003800200 */
.L_x_68:
[----:B------:R-:W0:Y:S01]  /*0e00*/  LDCU UR5, c[0x0][0x3a4] ;  /* 0x00007480ff0577ac */ /* 0x000e220008000800 */
[----:B------:R-:W1:Y:S01]  /*0e10*/  LDC.64 R4, c[0x0][0x398] ;  /* 0x0000e600ff047b82 */ /* 0x000e620000000a00 */
[----:B------:R-:W-:Y:S02]  /*0e20*/  IMAD.IADD R9, R0, 0x1, R3 ;  /* 0x0000000100097824 */ /* 0x000fe400078e0203 */
[----:B------:R-:W-:-:S05]  /*0e30*/  VIADD R3, R3, 0x1 ;  /* 0x0000000103037836 */ /* 0x000fca0000000000 */
[----:B0-----:R-:W-:Y:S01]  /*0e40*/  ISETP.NE.AND P0, PT, R3, UR5, PT ;  /* 0x0000000503007c0c */ /* 0x001fe2000bf05270 */
[----:B-1----:R-:W-:-:S05]  /*0e50*/  IMAD.WIDE R4, R9, 0x8, R4 ;  /* 0x0000000809047825 */ /* 0x002fca00078e0204 */
[----:B------:R0:W-:Y:S07]  /*0e60*/  STG.E.64 desc[UR8][R4.64], R6 ;  /* 0x0000000604007986 */ /* 0x0001ee000c101b08 */
[----:B------:R-:W-:Y:S05]  /*0e70*/  @!P0 EXIT ;  /* 0x000000000000894d */ /* 0x000fea0003800000 */
[----:B------:R-:W-:Y:S05]  /*0e80*/  BRA `(.L_x_70) ;  /* 0xfffffff000ac7947 */ /* 0x000fea000383ffff */
.L_x_61:
[----:B------:R-:W-:Y:S01]  /*0e90*/  ISETP.NE.AND P0, PT, R2, 0x1, PT ;  /* 0x000000010200780c */ /* 0x000fe20003f05270 */
[----:B------:R-:W-:-:S12]  /*0ea0*/  HFMA2 R3, -RZ, RZ, 0, 0 ;  /* 0x00000000ff037431 */ /* 0x000fd800000001ff */
[----:B------:R-:W-:Y:S05]  /*0eb0*/  @!P0 BRA `(.L_x_71) ;  /* 0x0000000800988947 */ /* 0x000fea0003800000 */
[----:B------:R-:W0:Y:S01]  /*0ec0*/  LDC.64 R4, c[0x0][0x390] ;  /* 0x0000e400ff047b82 */ /* 0x000e220000000a00 */
[----:B------:R-:W-:Y:S01]  /*0ed0*/  LOP3.LUT R3, R2, 0x7ffffffe, RZ, 0xc0, !PT ;  /* 0x7ffffffe02037812 */ /* 0x000fe200078ec0ff */
[----:B------:R-:W-:-:S06]  /*0ee0*/  IMAD.MOV.U32 R9, RZ, RZ, RZ ;  /* 0x000000ffff097224 */ /* 0x000fcc00078e00ff */
[----:B------:R-:W1:Y:S02]  /*0ef0*/  LDC.64 R6, c[0x0][0x398] ;  /* 0x0000e600ff067b82 */ /* 0x000e640000000a00 */
.L_x_76:
[----:B0-----:R-:W-:-:S05]  /*0f00*/  IMAD.WIDE.U32 R10, R9, 0x8, R4 ;  /* 0x00000008090a7825 */ /* 0x001fca00078e0004 */
[----:B------:R-:W2:Y:S01]  /*0f10*/  LDG.E.64 R12, desc[UR8][R10.64] ;  /* 0x000000080a0c7981 */ /* 0x000ea2000c1e1b00 */
[----:B------:R-:W-:Y:S01]  /*0f20*/  IMAD.MOV.U32 R14, RZ, RZ, 0x652b82fe ;  /* 0x652b82feff0e7424 */ /* 0x000fe200078e00ff */
[----:B------:R-:W-:Y:S01]  /*0f30*/  MOV R15, 0x3ff71547 ;  /* 0x3ff71547000f7802 */ /* 0x000fe20000000f00 */
[----:B------:R-:W-:Y:S01]  /*0f40*/  UMOV UR4, 0xfefa39ef ;  /* 0xfefa39ef00047882 */ /* 0x000fe20000000000 */
[----:B------:R-:W-:-:S04]  /*0f50*/  UMOV UR5, 0x3fe62e42 ;  /* 0x3fe62e4200057882 */ /* 0x000fc80000000000 */
[----:B--2---:R-:W-:Y:S02]  /*0f60*/  DFMA R14, R12, -R14, 6.75539944105574400000e+15 ;  /* 0x433800000c0e742b */ /* 0x004fe4000000080e */
        /* <DEDUP_REMOVED lines=54> */
.L_x_72:
        /* <DEDUP_REMOVED lines=15> */
[----:B-1----:R-:W-:Y:S05]  /*13c0*/  CALL.REL.NOINC `($__internal_1_$__cuda_sm20_dblrcp_rn_slowpath_v3) ;  /* 0x0000000800bc7944 */ /* 0x002fea0003c00000 */
[----:B------:R-:W-:Y:S01]  /*13d0*/  MOV R18, R16 ;  /* 0x0000001000127202 */ /* 0x000fe20000000f00 */
[----:B------:R-:W-:-:S07]  /*13e0*/  IMAD.MOV.U32 R19, RZ, RZ, R17 ;  /* 0x000000ffff137224 */ /* 0x000fce00078e0011 */
.L_x_73:
[----:B------:R-:W-:-:S05]  /*13f0*/  IADD3 R13, PT, PT, R0, R9, RZ ;  /* 0x00000009000d7210 */ /* 0x000fca0007ffe0ff */
[----:B-1----:R-:W-:-:S05]  /*1400*/  IMAD.WIDE R12, R13, 0x8, R6 ;  /* 0x000000080d0c7825 */ /* 0x002fca00078e0206 */
[----:B------:R0:W-:Y:S04]  /*1410*/  STG.E.64 desc[UR8][R12.64], R18 ;  /* 0x000000120c007986 */ /* 0x0001e8000c101b08 */
[----:B------:R-:W2:Y:S01]  /*1420*/  LDG.E.64 R10, desc[UR8][R10.64+0x8] ;  /* 0x000008080a0a7981 */ /* 0x000ea2000c1e1b00 */
[----:B------:R-:W-:Y:S01]  /*1430*/  IMAD.MOV.U32 R14, RZ, RZ, 0x652b82fe ;  /* 0x652b82feff0e7424 */ /* 0x000fe200078e00ff */
[----:B------:R-:W-:Y:S01]  /*1440*/  MOV R15, 0x3ff71547 ;  /* 0x3ff71547000f7802 */ /* 0x000fe20000000f00 */
[----:B------:R-:W-:Y:S01]  /*1450*/  UMOV UR4, 0xfefa39ef ;  /* 0xfefa39ef00047882 */ /* 0x000fe20000000000 */
[----:B------:R-:W-:-:S04]  /*1460*/  UMOV UR5, 0x3fe62e42 ;  /* 0x3fe62e4200057882 */ /* 0x000fc80000000000 */
[----:B--2---:R-:W-:-:S08]  /*1470*/  DFMA R14, R10, -R14, 6.75539944105574400000e+15 ;  /* 0x433800000a0e742b */ /* 0x004fd0000000080e */
        /* <DEDUP_REMOVED lines=9> */
[----:B0-----:R-:W-:Y:S01]  /*1510*/  DFMA R18, R16, UR4, R20 ;  /* 0x0000000410127c2b */ /* 0x001fe20008000014 */
[----:B------:R-:W-:Y:S01]  /*1520*/  UMOV UR4, 0x62401315 ;  /* 0x6240131500047882 */ /* 0x000fe20000000000 */
[----:B------:R-:W-:Y:S01]  /*1530*/  UMOV UR5, 0x3ec71dee ;  /* 0x3ec71dee00057882 */ /* 0x000fe20000000000 */
[----:B------:R-:W-:-:S05]  /*1540*/  DADD R20, -RZ, -R10 ;  /* 0x00000000ff147229 */ /* 0x000fca000000090a */
[----:B------:R-:W-:Y:S01]  /*1550*/  DFMA R18, R16, R18, UR4 ;  /* 0x0000000410127e2b */ /* 0x000fe20008000012 */
[----:B------:R-:W-:Y:S01]  /*1560*/  UMOV UR4, 0x7c89eb71 ;  /* 0x7c89eb7100047882 */ /* 0x000fe20000000000 */
[----:B------:R-:W-:-:S03]  /*1570*/  UMOV UR5, 0x3efa0199 ;  /* 0x3efa019900057882 */ /* 0x000fc60000000000 */
[----:B------:R-:W-:-:S03]  /*1580*/  FSETP.GEU.AND P0, PT, |R21|, 4.1917929649353027344, PT ;  /* 0x4086232b1500780b */ /* 0x000fc60003f0e200 */
        /* <DEDUP_REMOVED lines=21> */
[----:B------:R-:W-:Y:S01]  /*16e0*/  IMAD R19, R14, 0x100000, R17 ;  /* 0x001000000e137824 */ /* 0x000fe200078e0211 */
[----:B------:R-:W-:Y:S01]  /*16f0*/  MOV R18, R16 ;  /* 0x0000001000127202 */ /* 0x000fe20000000f00 */
        /* <DEDUP_REMOVED lines=14> */
.L_x_74:
        /* <DEDUP_REMOVED lines=16> */
.L_x_75:
[----:B------:R2:W-:Y:S01]  /*18e0*/  STG.E.64 desc[UR8][R12.64+0x8], R16 ;  /* 0x000008100c007986 */ /* 0x0005e2000c101b08 */
[----:B------:R-:W-:-:S04]  /*18f0*/  IADD3 R9, PT, PT, R9, 0x2, RZ ;  /* 0x0000000209097810 */ /* 0x000fc80007ffe0ff */
[----:B------:R-:W-:-:S13]  /*1900*/  ISETP.NE.AND P0, PT, R9, R3, PT ;  /* 0x000000030900720c */ /* 0x000fda0003f05270 */
[----:B--2---:R-:W-:Y:S05]  /*1910*/  @P0 BRA `(.L_x_76) ;  /* 0xfffffff400780947 */ /* 0x004fea000383ffff */
.L_x_71:
[----:B------:R-:W0:Y:S02]  /*1920*/  LDC R2, c[0x0][0x3a4] ;  /* 0x0000e900ff027b82 */ /* 0x000e240000000800 */
[----:B0-----:R-:W-:-:S04]  /*1930*/  LOP3.LUT R2, R2, 0x1, RZ, 0xc0, !PT ;  /* 0x0000000102027812 */ /* 0x001fc800078ec0ff */
[----:B------:R-:W-:-:S13]  /*1940*/  ISETP.NE.U32.AND P0, PT, R2, 0x1, PT ;  /* 0x000000010200780c */ /* 0x000fda0003f05070 */
[----:B------:R-:W-:Y:S05]  /*1950*/  @P0 EXIT ;  /* 0x000000000000094d */ /* 0x000fea0003800000 */
[----:B------:R-:W0:Y:S02]  /*1960*/  LDC.64 R4, c[0x0][0x390] ;  /* 0x0000e400ff047b82 */ /* 0x000e240000000a00 */
[----:B0-----:R-:W-:-:S06]  /*1970*/  IMAD.WIDE.U32 R4, R3, 0x8, R4 ;  /* 0x0000000803047825 */ /* 0x001fcc00078e0004 */
        /* <DEDUP_REMOVED lines=55> */
[----:B------:R-:W-:-:S05]  /*1cf0*/  SHF.R.S32.HI R9, RZ, 0x1, R2 ;  /* 0x00000001ff097819 */ /* 0x000fca0000011402 */
[----:B------:R-:W-:Y:S01]  /*1d00*/  IMAD.IADD R4, R6, 0x1, -R9 ;  /* 0x0000000106047824 */ /* 0x000fe200078e0a09 */
[----:B------:R-:W-:-:S04]  /*1d10*/  LEA R9, R9, R11, 0x14 ;  /* 0x0000000b09097211 */ /* 0x000fc800078ea0ff */
[----:B------:R-:W-:Y:S02]  /*1d20*/  LEA R5, R4, 0x3ff00000, 0x14 ;  /* 0x3ff0000004057811 */ /* 0x000fe400078ea0ff */
[----:B------:R-:W-:-:S06]  /*1d30*/  MOV R4, RZ ;  /* 0x000000ff00047202 */ /* 0x000fcc0000000f00 */
[----:B------:R-:W-:-:S11]  /*1d40*/  DMUL R8, R8, R4 ;  /* 0x0000000408087228 */ /* 0x000fd60000000000 */
.L_x_77:
        /* <DEDUP_REMOVED lines=13> */
[----:B------:R-:W-:Y:S02]  /*1e20*/  IADD3 R18, PT, PT, R18, -0x100000, RZ ;  /* 0xfff0000012127810 */ /* 0x000fe40007ffe0ff */
[----:B------:R-:W-:-:S07]  /*1e30*/  MOV R2, 0x1e50 ;  /* 0x00001e5000027802 */ /* 0x000fce0000000f00 */
[----:B------:R-:W-:Y:S05]  /*1e40*/  CALL.REL.NOINC `($__internal_1_$__cuda_sm20_dblrcp_rn_slowpath_v3) ;  /* 0x00000000001c7944 */ /* 0x000fea0003c00000 */
[----:B------:R-:W-:Y:S01]  /*1e50*/  IMAD.MOV.U32 R6, RZ, RZ, R16 ;  /* 0x000000ffff067224 */ /* 0x000fe200078e0010 */
[----:B------:R-:W-:-:S07]  /*1e60*/  MOV R7, R17 ;  /* 0x0000001100077202 */ /* 0x000fce0000000f00 */
.L_x_78:
[----:B------:R-:W0:Y:S01]  /*1e70*/  LDC.64 R4, c[0x0][0x398] ;  /* 0x0000e600ff047b82 */ /* 0x000e220000000a00 */
[----:B------:R-:W-:-:S04]  /*1e80*/  IMAD.IADD R3, R0, 0x1, R3 ;  /* 0x0000000100037824 */ /* 0x000fc800078e0203 */
[----:B0-----:R-:W-:-:S05]  /*1e90*/  IMAD.WIDE R2, R3, 0x8, R4 ;  /* 0x0000000803027825 */ /* 0x001fca00078e0204 */
[----:B------:R-:W-:Y:S01]  /*1ea0*/  STG.E.64 desc[UR8][R2.64], R6 ;  /* 0x0000000602007986 */ /* 0x000fe2000c101b08 */
[----:B------:R-:W-:Y:S05]  /*1eb0*/  EXIT ;  /* 0x000000000000794d */ /* 0x000fea0003800000 */
        .weak           $__internal_1_$__cuda_sm20_dblrcp_rn_slowpath_v3
        .type           $__internal_1_$__cuda_sm20_dblrcp_rn_slowpath_v3,@function
        .size           $__internal_1_$__cuda_sm20_dblrcp_rn_slowpath_v3,(.L_x_85 - $__internal_1_$__cuda_sm20_dblrcp_rn_slowpath_v3)
$__internal_1_$__cuda_sm20_dblrcp_rn_slowpath_v3:
[----:B------:R-:W-:Y:S01]  /*1ec0*/  DSETP.GTU.AND P0, PT, |R14|, +INF , PT ;  /* 0x7ff000000e00742a */ /* 0x000fe20003f0c200 */
[----:B------:R-:W-:-:S13]  /*1ed0*/  BSSY.RECONVERGENT B1, `(.L_x_79) ;  /* 0x0000022000017945 */ /* 0x000fda0003800200 */
[----:B------:R-:W-:Y:S05]  /*1ee0*/  @P0 BRA `(.L_x_80) ;  /* 0x0000000000780947 */ /* 0x000fea0003800000 */
[----:B------:R-:W-:-:S04]  /*1ef0*/  LOP3.LUT R19, R15, 0x7fffffff, RZ, 0xc0, !PT ;  /* 0x7fffffff0f137812 */ /* 0x000fc800078ec0ff */
[----:B------:R-:W-:-:S04]  /*1f00*/  IADD3 R8, PT, PT, R19, -0x1, RZ ;  /* 0xffffffff13087810 */ /* 0x000fc80007ffe0ff */
        /* <DEDUP_REMOVED lines=19> */
.L_x_82:
        /* <DEDUP_REMOVED lines=9> */
.L_x_80:
[----:B------:R-:W-:Y:S02]  /*20d0*/  LOP3.LUT R17, R15, 0x80000, RZ, 0xfc, !PT ;  /* 0x000800000f117812 */ /* 0x000fe400078efcff */
[----:B------:R-:W-:-:S07]  /*20e0*/  MOV R16, R14 ;  /* 0x0000000e00107202 */ /* 0x000fce0000000f00 */
.L_x_81:
[----:B------:R-:W-:Y:S05]  /*20f0*/  BSYNC.RECONVERGENT B1 ;  /* 0x0000000000017941 */ /* 0x000fea0003800200 */
.L_x_79:
[----:B------:R-:W-:Y:S01]  /*2100*/  IMAD.MOV.U32 R14, RZ, RZ, R2 ;  /* 0x000000ffff0e7224 */ /* 0x000fe200078e0002 */
[----:B------:R-:W-:-:S04]  /*2110*/  MOV R15, 0x0 ;  /* 0x00000000000f7802 */ /* 0x000fc80000000f00 */
[----:B------:R-:W-:Y:S05]  /*2120*/  RET.REL.NODEC R14 `(_Z4map1iPdS_S_ii) ;  /* 0xffffffdc0eb47950 */ /* 0x000fea0003c3ffff */
.L_x_83:
        /* <DEDUP_REMOVED lines=13> */
.L_x_85:


//--------------------- .nv.global.init           --------------------------
	.section	.nv.global.init,"aw",@progbits
	.align	4
.nv.global.init:
	.type		mrg32k3aM1SubSeq,@object
	.size		mrg32k3aM1SubSeq,(mrg32k3aM2SubSeq - mrg32k3aM1SubSeq)
mrg32k3aM1SubSeq:
        /*0000*/ 	.byte	0x0b, 0xcc, 0xee, 0x04, 0x73, 0x29, 0x8b, 0x6f, 0xf6, 0x53, 0x03, 0xf6, 0x23, 0xf6, 0xea, 0xda
        /* <DEDUP_REMOVED lines=125> */
	.type		mrg32k3aM2SubSeq,@object
	.size		mrg32k3aM2SubSeq,(mrg32k3aM1 - mrg32k3aM2SubSeq)
mrg32k3aM2SubSeq:
        /* <DEDUP_REMOVED lines=126> */
	.type		mrg32k3aM1,@object
	.size		mrg32k3aM1,(mrg32k3aM1Seq - mrg32k3aM1)
mrg32k3aM1:
        /* <DEDUP_REMOVED lines=144> */
	.type		mrg32k3aM1Seq,@object
	.size		mrg32k3aM1Seq,(mrg32k3aM2 - mrg32k3aM1Seq)
mrg32k3aM1Seq:
        /* <DEDUP_REMOVED lines=144> */
	.type		mrg32k3aM2,@object
	.size		mrg32k3aM2,(mrg32k3aM2Seq - mrg32k3aM2)
mrg32k3aM2:
        /* <DEDUP_REMOVED lines=144> */
	.type		mrg32k3aM2Seq,@object
	.size		mrg32k3aM2Seq,(precalc_xorwow_matrix - mrg32k3aM2Seq)
mrg32k3aM2Seq:
        /* <DEDUP_REMOVED lines=144> */
	.type		precalc_xorwow_matrix,@object
	.size		precalc_xorwow_matrix,(precalc_xorwow_offset_matrix - precalc_xorwow_matrix)
precalc_xorwow_matrix:
        /* <DEDUP_REMOVED lines=6400> */
	.type		precalc_xorwow_offset_matrix,@object
	.size		precalc_xorwow_offset_matrix,(.L_1 - precalc_xorwow_offset_matrix)
precalc_xorwow_offset_matrix:
        /* <DEDUP_REMOVED lines=6400> */
.L_1:


//--------------------- .nv.shared.reserved.0     --------------------------
	.section	.nv.shared.reserved.0,"aw",@nobits
	.weak		__nv_reservedSMEM_offset_0_alias
	.size		__nv_reservedSMEM_offset_0_alias, 0, 64
	.other		__nv_reservedSMEM_offset_0_alias,@"STO_CUDA_RESERVED_SHARED STV_DEFAULT"
__nv_reservedSMEM_offset_0_alias:
	.zero		0
	.zero		64


//--------------------- .nv.constant0._Z4map5iPdS_dS_S_S_S_S_iii --------------------------
	.section	.nv.constant0._Z4map5iPdS_dS_S_S_S_S_iii,"a",@progbits
	.sectionflags	@""
	.align	4
.nv.constant0._Z4map5iPdS_dS_S_S_S_S_iii:
	.zero		980


//--------------------- .nv.constant0._Z4map4iPdS_dS_S_S_iii --------------------------
	.section	.nv.constant0._Z4map4iPdS_dS_S_S_iii,"a",@progbits
	.sectionflags	@""
	.align	4
.nv.constant0._Z4map4iPdS_dS_S_S_iii:
	.zero		964


//--------------------- .nv.constant0._Z4map3iPdS_S_S_S_S_iii --------------------------
	.section	.nv.constant0._Z4map3iPdS_S_S_S_S_iii,"a",@progbits
	.sectionflags	@""
	.align	4
.nv.constant0._Z4map3iPdS_S_S_S_S_iii:
	.zero		964


//--------------------- .nv.constant0._Z4map2iPdS_S_S_S_S_iii --------------------------
	.section	.nv.constant0._Z4map2iPdS_S_S_S_S_iii,"a",@progbits
	.sectionflags	@""
	.align	4
.nv.constant0._Z4map2iPdS_S_S_S_S_iii:
	.zero		964


//--------------------- .nv.constant0._Z4map1iPdS_S_ii --------------------------
	.section	.nv.constant0._Z4map1iPdS_S_ii,"a",@progbits
	.sectionflags	@""
	.align	4
.nv.constant0._Z4map1iPdS_S_ii:
	.zero		936


//--------------------- SYMBOLS --------------------------

	.type		.nv.reservedSmem.offset0,@object
	.size		.nv.reservedSmem.offset0,0x4
